//
// Generated by NVIDIA NVVM Compiler
//
// Compiler Build ID: CL-36424714
// Cuda compilation tools, release 13.0, V13.0.88
// Based on NVVM 20.0.0
//

.version 9.0
.target sm_100
.address_size 64

	// .globl	_Z10matrixNormPfS_i

.visible .entry _Z10matrixNormPfS_i(
	.param .u64 .ptr .align 1 _Z10matrixNormPfS_i_param_0,
	.param .u64 .ptr .align 1 _Z10matrixNormPfS_i_param_1,
	.param .u32 _Z10matrixNormPfS_i_param_2
)
{
	.reg .pred 	%p<67>;
	.reg .b32 	%r<183>;
	.reg .b32 	%f<342>;
	.reg .b64 	%rd<129>;

	ld.param.u64 	%rd7, [_Z10matrixNormPfS_i_param_0];
	ld.param.u64 	%rd8, [_Z10matrixNormPfS_i_param_1];
	ld.param.u32 	%r77, [_Z10matrixNormPfS_i_param_2];
	cvta.to.global.u64 	%rd1, %rd8;
	cvta.to.global.u64 	%rd2, %rd7;
	mov.u32 	%r78, %ctaid.x;
	mov.u32 	%r79, %ntid.x;
	mul.lo.s32 	%r1, %r78, %r79;
	mov.u32 	%r2, %tid.x;
	add.s32 	%r3, %r1, %r2;
	setp.ge.s32 	%p1, %r3, %r77;
	@%p1 bra 	$L__BB0_91;
	setp.lt.s32 	%p2, %r77, 1;
	mov.f32 	%f334, 0f00000000;
	@%p2 bra 	$L__BB0_14;
	add.s32 	%r81, %r77, -1;
	and.b32  	%r4, %r77, 15;
	setp.lt.u32 	%p3, %r81, 15;
	mov.b32 	%r162, 0;
	mov.f32 	%f334, 0f00000000;
	@%p3 bra 	$L__BB0_5;
	and.b32  	%r162, %r77, 2147483632;
	neg.s32 	%r160, %r162;
	shl.b32 	%r7, %r77, 4;
	mov.f32 	%f334, 0f00000000;
	mul.wide.u32 	%rd11, %r77, 4;
	mov.u32 	%r159, %r3;
$L__BB0_4:
	.pragma "nounroll";
	mul.wide.s32 	%rd9, %r159, 4;
	add.s64 	%rd10, %rd2, %rd9;
	ld.global.f32 	%f46, [%rd10];
	add.f32 	%f47, %f334, %f46;
	add.s64 	%rd12, %rd10, %rd11;
	ld.global.f32 	%f48, [%rd12];
	add.f32 	%f49, %f47, %f48;
	add.s64 	%rd13, %rd12, %rd11;
	ld.global.f32 	%f50, [%rd13];
	add.f32 	%f51, %f49, %f50;
	add.s64 	%rd14, %rd13, %rd11;
	ld.global.f32 	%f52, [%rd14];
	add.f32 	%f53, %f51, %f52;
	add.s64 	%rd15, %rd14, %rd11;
	ld.global.f32 	%f54, [%rd15];
	add.f32 	%f55, %f53, %f54;
	add.s64 	%rd16, %rd15, %rd11;
	ld.global.f32 	%f56, [%rd16];
	add.f32 	%f57, %f55, %f56;
	add.s64 	%rd17, %rd16, %rd11;
	ld.global.f32 	%f58, [%rd17];
	add.f32 	%f59, %f57, %f58;
	add.s64 	%rd18, %rd17, %rd11;
	ld.global.f32 	%f60, [%rd18];
	add.f32 	%f61, %f59, %f60;
	add.s64 	%rd19, %rd18, %rd11;
	ld.global.f32 	%f62, [%rd19];
	add.f32 	%f63, %f61, %f62;
	add.s64 	%rd20, %rd19, %rd11;
	ld.global.f32 	%f64, [%rd20];
	add.f32 	%f65, %f63, %f64;
	add.s64 	%rd21, %rd20, %rd11;
	ld.global.f32 	%f66, [%rd21];
	add.f32 	%f67, %f65, %f66;
	add.s64 	%rd22, %rd21, %rd11;
	ld.global.f32 	%f68, [%rd22];
	add.f32 	%f69, %f67, %f68;
	add.s64 	%rd23, %rd22, %rd11;
	ld.global.f32 	%f70, [%rd23];
	add.f32 	%f71, %f69, %f70;
	add.s64 	%rd24, %rd23, %rd11;
	ld.global.f32 	%f72, [%rd24];
	add.f32 	%f73, %f71, %f72;
	add.s64 	%rd25, %rd24, %rd11;
	ld.global.f32 	%f74, [%rd25];
	add.f32 	%f75, %f73, %f74;
	add.s64 	%rd26, %rd25, %rd11;
	ld.global.f32 	%f76, [%rd26];
	add.f32 	%f334, %f75, %f76;
	add.s32 	%r160, %r160, 16;
	add.s32 	%r159, %r159, %r7;
	setp.ne.s32 	%p4, %r160, 0;
	@%p4 bra 	$L__BB0_4;
$L__BB0_5:
	setp.eq.s32 	%p5, %r4, 0;
	@%p5 bra 	$L__BB0_14;
	and.b32  	%r13, %r77, 7;
	setp.lt.u32 	%p6, %r4, 8;
	@%p6 bra 	$L__BB0_8;
	mad.lo.s32 	%r82, %r162, %r77, %r3;
	mul.wide.s32 	%rd27, %r82, 4;
	add.s64 	%rd28, %rd2, %rd27;
	ld.global.f32 	%f78, [%rd28];
	add.f32 	%f79, %f334, %f78;
	mul.wide.u32 	%rd29, %r77, 4;
	add.s64 	%rd30, %rd28, %rd29;
	ld.global.f32 	%f80, [%rd30];
	add.f32 	%f81, %f79, %f80;
	add.s64 	%rd31, %rd30, %rd29;
	ld.global.f32 	%f82, [%rd31];
	add.f32 	%f83, %f81, %f82;
	add.s64 	%rd32, %rd31, %rd29;
	ld.global.f32 	%f84, [%rd32];
	add.f32 	%f85, %f83, %f84;
	add.s64 	%rd33, %rd32, %rd29;
	ld.global.f32 	%f86, [%rd33];
	add.f32 	%f87, %f85, %f86;
	add.s64 	%rd34, %rd33, %rd29;
	ld.global.f32 	%f88, [%rd34];
	add.f32 	%f89, %f87, %f88;
	add.s64 	%rd35, %rd34, %rd29;
	ld.global.f32 	%f90, [%rd35];
	add.f32 	%f91, %f89, %f90;
	add.s64 	%rd36, %rd35, %rd29;
	ld.global.f32 	%f92, [%rd36];
	add.f32 	%f334, %f91, %f92;
	add.s32 	%r162, %r162, 8;
$L__BB0_8:
	setp.eq.s32 	%p7, %r13, 0;
	@%p7 bra 	$L__BB0_14;
	and.b32  	%r16, %r77, 3;
	setp.lt.u32 	%p8, %r13, 4;
	@%p8 bra 	$L__BB0_11;
	mad.lo.s32 	%r83, %r162, %r77, %r3;
	mul.wide.s32 	%rd37, %r83, 4;
	add.s64 	%rd38, %rd2, %rd37;
	ld.global.f32 	%f94, [%rd38];
	add.f32 	%f95, %f334, %f94;
	mul.wide.u32 	%rd39, %r77, 4;
	add.s64 	%rd40, %rd38, %rd39;
	ld.global.f32 	%f96, [%rd40];
	add.f32 	%f97, %f95, %f96;
	add.s64 	%rd41, %rd40, %rd39;
	ld.global.f32 	%f98, [%rd41];
	add.f32 	%f99, %f97, %f98;
	add.s64 	%rd42, %rd41, %rd39;
	ld.global.f32 	%f100, [%rd42];
	add.f32 	%f334, %f99, %f100;
	add.s32 	%r162, %r162, 4;
$L__BB0_11:
	setp.eq.s32 	%p9, %r16, 0;
	@%p9 bra 	$L__BB0_14;
	mad.lo.s32 	%r165, %r162, %r77, %r3;
	neg.s32 	%r164, %r16;
$L__BB0_13:
	.pragma "nounroll";
	mul.wide.s32 	%rd43, %r165, 4;
	add.s64 	%rd44, %rd2, %rd43;
	ld.global.f32 	%f101, [%rd44];
	add.f32 	%f334, %f334, %f101;
	add.s32 	%r165, %r165, %r77;
	add.s32 	%r164, %r164, 1;
	setp.ne.s32 	%p10, %r164, 0;
	@%p10 bra 	$L__BB0_13;
$L__BB0_14:
	setp.lt.s32 	%p11, %r77, 1;
	cvt.rn.f32.s32 	%f14, %r77;
	div.rn.f32 	%f15, %f334, %f14;
	bar.sync 	0;
	mov.f32 	%f338, 0f00000000;
	@%p11 bra 	$L__BB0_35;
	mul.lo.s32 	%r25, %r77, %r3;
	setp.eq.s32 	%p12, %r77, 1;
	mov.b32 	%r168, 0;
	mov.f32 	%f338, 0f00000000;
	@%p12 bra 	$L__BB0_28;
	and.b32  	%r168, %r77, 2147483646;
	neg.s32 	%r167, %r168;
	add.s64 	%rd3, %rd2, 4;
	mov.f32 	%f338, 0f00000000;
	mov.u32 	%r166, %r25;
$L__BB0_17:
	mul.wide.s32 	%rd45, %r166, 4;
	add.s64 	%rd4, %rd3, %rd45;
	ld.global.f32 	%f107, [%rd4+-4];
	sub.f32 	%f17, %f107, %f15;
	abs.f32 	%f18, %f17;
	setp.eq.f32 	%p13, %f17, 0f3F800000;
	mov.f32 	%f336, 0f3F800000;
	@%p13 bra 	$L__BB0_22;
	setp.num.f32 	%p14, %f18, %f18;
	@%p14 bra 	$L__BB0_20;
	mov.f32 	%f163, 0f40000000;
	add.rn.f32 	%f336, %f17, %f163;
	bra.uni 	$L__BB0_22;
$L__BB0_20:
	setp.lt.f32 	%p15, %f18, 0f00800000;
	mul.f32 	%f108, %f18, 0f4B800000;
	selp.f32 	%f109, %f108, %f18, %p15;
	mov.b32 	%r85, %f109;
	add.s32 	%r86, %r85, -1060439283;
	and.b32  	%r87, %r86, -8388608;
	sub.s32 	%r88, %r85, %r87;
	mov.b32 	%f110, %r88;
	cvt.rn.f32.s32 	%f111, %r87;
	selp.f32 	%f112, 0fC1C00000, 0f00000000, %p15;
	fma.rn.f32 	%f113, %f111, 0f34000000, %f112;
	add.f32 	%f114, %f110, 0fBF800000;
	add.f32 	%f115, %f110, 0f3F800000;
	rcp.approx.ftz.f32 	%f116, %f115;
	add.f32 	%f117, %f114, %f114;
	mul.f32 	%f118, %f117, %f116;
	mul.f32 	%f119, %f118, %f118;
	neg.f32 	%f120, %f118;
	sub.f32 	%f121, %f114, %f118;
	add.f32 	%f122, %f121, %f121;
	fma.rn.f32 	%f123, %f120, %f114, %f122;
	mul.rn.f32 	%f124, %f116, %f123;
	fma.rn.f32 	%f125, %f119, 0f3A2C32E4, 0f3B52E7DB;
	fma.rn.f32 	%f126, %f125, %f119, 0f3C93BB73;
	fma.rn.f32 	%f127, %f126, %f119, 0f3DF6384F;
	mul.rn.f32 	%f128, %f127, %f119;
	fma.rn.f32 	%f129, %f118, 0f3FB8AA3B, %f113;
	mul.f32 	%f130, %f128, 0f40400000;
	sub.f32 	%f131, %f113, %f129;
	fma.rn.f32 	%f132, %f118, 0f3FB8AA3B, %f131;
	fma.rn.f32 	%f133, %f124, 0f3FB8AA3B, %f132;
	fma.rn.f32 	%f134, %f118, 0f32A55E34, %f133;
	fma.rn.f32 	%f135, %f130, %f124, %f134;
	fma.rn.f32 	%f136, %f128, %f118, %f135;
	add.rn.f32 	%f137, %f129, %f136;
	mov.f32 	%f138, 0f40000000;
	mul.rn.f32 	%f139, %f137, %f138;
	cvt.rni.f32.f32 	%f140, %f139;
	sub.f32 	%f141, %f139, %f140;
	neg.f32 	%f142, %f139;
	fma.rn.f32 	%f143, %f137, 0f40000000, %f142;
	neg.f32 	%f144, %f129;
	add.rn.f32 	%f145, %f137, %f144;
	neg.f32 	%f146, %f145;
	add.rn.f32 	%f147, %f136, %f146;
	fma.rn.f32 	%f148, %f147, 0f40000000, %f143;
	add.f32 	%f149, %f141, %f148;
	setp.gt.f32 	%p16, %f140, 0f00000000;
	selp.b32 	%r89, 0, -2097152000, %p16;
	setp.neu.f32 	%p17, %f17, 0f00000000;
	setp.neu.f32 	%p18, %f18, 0f7F800000;
	setp.lt.f32 	%p19, %f139, 0f00000000;
	selp.f32 	%f150, 0f00000000, 0f7F800000, %p19;
	abs.f32 	%f151, %f139;
	setp.gt.f32 	%p20, %f151, 0f43180000;
	cvt.rzi.s32.f32 	%r90, %f140;
	shl.b32 	%r91, %r90, 23;
	sub.s32 	%r92, %r91, %r89;
	mov.b32 	%f152, %r92;
	add.s32 	%r93, %r89, 2130706432;
	mov.b32 	%f153, %r93;
	fma.rn.f32 	%f154, %f149, 0f391FCB8E, 0f3AAF85ED;
	fma.rn.f32 	%f155, %f154, %f149, 0f3C1D9856;
	fma.rn.f32 	%f156, %f155, %f149, 0f3D6357BB;
	fma.rn.f32 	%f157, %f156, %f149, 0f3E75FDEC;
	fma.rn.f32 	%f158, %f157, %f149, 0f3F317218;
	fma.rn.f32 	%f159, %f158, %f149, 0f3F800000;
	mul.f32 	%f160, %f159, %f153;
	mul.f32 	%f161, %f160, %f152;
	selp.f32 	%f336, %f150, %f161, %p20;
	and.pred  	%p21, %p17, %p18;
	@%p21 bra 	$L__BB0_22;
	add.f32 	%f162, %f17, %f17;
	mov.b32 	%r94, %f162;
	and.b32  	%r95, %r94, 2147483647;
	mov.b32 	%f336, %r95;
$L__BB0_22:
	add.f32 	%f23, %f338, %f336;
	ld.global.f32 	%f165, [%rd4];
	sub.f32 	%f24, %f165, %f15;
	abs.f32 	%f25, %f24;
	setp.eq.f32 	%p22, %f24, 0f3F800000;
	mov.f32 	%f337, 0f3F800000;
	@%p22 bra 	$L__BB0_27;
	setp.nan.f32 	%p23, %f25, %f25;
	@%p23 bra 	$L__BB0_26;
	setp.lt.f32 	%p24, %f25, 0f00800000;
	mul.f32 	%f166, %f25, 0f4B800000;
	selp.f32 	%f167, %f166, %f25, %p24;
	mov.b32 	%r96, %f167;
	add.s32 	%r97, %r96, -1060439283;
	and.b32  	%r98, %r97, -8388608;
	sub.s32 	%r99, %r96, %r98;
	mov.b32 	%f168, %r99;
	cvt.rn.f32.s32 	%f169, %r98;
	selp.f32 	%f170, 0fC1C00000, 0f00000000, %p24;
	fma.rn.f32 	%f171, %f169, 0f34000000, %f170;
	add.f32 	%f172, %f168, 0fBF800000;
	add.f32 	%f173, %f168, 0f3F800000;
	rcp.approx.ftz.f32 	%f174, %f173;
	add.f32 	%f175, %f172, %f172;
	mul.f32 	%f176, %f175, %f174;
	mul.f32 	%f177, %f176, %f176;
	neg.f32 	%f178, %f176;
	sub.f32 	%f179, %f172, %f176;
	add.f32 	%f180, %f179, %f179;
	fma.rn.f32 	%f181, %f178, %f172, %f180;
	mul.rn.f32 	%f182, %f174, %f181;
	fma.rn.f32 	%f183, %f177, 0f3A2C32E4, 0f3B52E7DB;
	fma.rn.f32 	%f184, %f183, %f177, 0f3C93BB73;
	fma.rn.f32 	%f185, %f184, %f177, 0f3DF6384F;
	mul.rn.f32 	%f186, %f185, %f177;
	fma.rn.f32 	%f187, %f176, 0f3FB8AA3B, %f171;
	mul.f32 	%f188, %f186, 0f40400000;
	sub.f32 	%f189, %f171, %f187;
	fma.rn.f32 	%f190, %f176, 0f3FB8AA3B, %f189;
	fma.rn.f32 	%f191, %f182, 0f3FB8AA3B, %f190;
	fma.rn.f32 	%f192, %f176, 0f32A55E34, %f191;
	fma.rn.f32 	%f193, %f188, %f182, %f192;
	fma.rn.f32 	%f194, %f186, %f176, %f193;
	add.rn.f32 	%f195, %f187, %f194;
	mov.f32 	%f196, 0f40000000;
	mul.rn.f32 	%f197, %f195, %f196;
	cvt.rni.f32.f32 	%f198, %f197;
	sub.f32 	%f199, %f197, %f198;
	neg.f32 	%f200, %f197;
	fma.rn.f32 	%f201, %f195, 0f40000000, %f200;
	neg.f32 	%f202, %f187;
	add.rn.f32 	%f203, %f195, %f202;
	neg.f32 	%f204, %f203;
	add.rn.f32 	%f205, %f194, %f204;
	fma.rn.f32 	%f206, %f205, 0f40000000, %f201;
	add.f32 	%f207, %f199, %f206;
	setp.gt.f32 	%p25, %f198, 0f00000000;
	selp.b32 	%r100, 0, -2097152000, %p25;
	setp.neu.f32 	%p26, %f24, 0f00000000;
	setp.neu.f32 	%p27, %f25, 0f7F800000;
	setp.lt.f32 	%p28, %f197, 0f00000000;
	selp.f32 	%f208, 0f00000000, 0f7F800000, %p28;
	abs.f32 	%f209, %f197;
	setp.gt.f32 	%p29, %f209, 0f43180000;
	cvt.rzi.s32.f32 	%r101, %f198;
	shl.b32 	%r102, %r101, 23;
	sub.s32 	%r103, %r102, %r100;
	mov.b32 	%f210, %r103;
	add.s32 	%r104, %r100, 2130706432;
	mov.b32 	%f211, %r104;
	fma.rn.f32 	%f212, %f207, 0f391FCB8E, 0f3AAF85ED;
	fma.rn.f32 	%f213, %f212, %f207, 0f3C1D9856;
	fma.rn.f32 	%f214, %f213, %f207, 0f3D6357BB;
	fma.rn.f32 	%f215, %f214, %f207, 0f3E75FDEC;
	fma.rn.f32 	%f216, %f215, %f207, 0f3F317218;
	fma.rn.f32 	%f217, %f216, %f207, 0f3F800000;
	mul.f32 	%f218, %f217, %f211;
	mul.f32 	%f219, %f218, %f210;
	selp.f32 	%f337, %f208, %f219, %p29;
	and.pred  	%p30, %p26, %p27;
	@%p30 bra 	$L__BB0_27;
	add.f32 	%f220, %f24, %f24;
	mov.b32 	%r105, %f220;
	and.b32  	%r106, %r105, 2147483647;
	mov.b32 	%f337, %r106;
	bra.uni 	$L__BB0_27;
$L__BB0_26:
	mov.f32 	%f221, 0f40000000;
	add.rn.f32 	%f337, %f24, %f221;
$L__BB0_27:
	add.f32 	%f338, %f23, %f337;
	add.s32 	%r167, %r167, 2;
	add.s32 	%r166, %r166, 2;
	setp.ne.s32 	%p31, %r167, 0;
	@%p31 bra 	$L__BB0_17;
$L__BB0_28:
	and.b32  	%r107, %r77, 1;
	setp.eq.b32 	%p32, %r107, 1;
	not.pred 	%p33, %p32;
	@%p33 bra 	$L__BB0_35;
	add.s32 	%r108, %r168, %r25;
	mul.wide.s32 	%rd46, %r108, 4;
	add.s64 	%rd47, %rd2, %rd46;
	ld.global.f32 	%f223, [%rd47];
	sub.f32 	%f33, %f223, %f15;
	abs.f32 	%f34, %f33;
	setp.eq.f32 	%p34, %f33, 0f3F800000;
	mov.f32 	%f340, 0f3F800000;
	@%p34 bra 	$L__BB0_34;
	setp.nan.f32 	%p35, %f34, %f34;
	@%p35 bra 	$L__BB0_33;
	setp.lt.f32 	%p36, %f34, 0f00800000;
	mul.f32 	%f224, %f34, 0f4B800000;
	selp.f32 	%f225, %f224, %f34, %p36;
	mov.b32 	%r109, %f225;
	add.s32 	%r110, %r109, -1060439283;
	and.b32  	%r111, %r110, -8388608;
	sub.s32 	%r112, %r109, %r111;
	mov.b32 	%f226, %r112;
	cvt.rn.f32.s32 	%f227, %r111;
	selp.f32 	%f228, 0fC1C00000, 0f00000000, %p36;
	fma.rn.f32 	%f229, %f227, 0f34000000, %f228;
	add.f32 	%f230, %f226, 0fBF800000;
	add.f32 	%f231, %f226, 0f3F800000;
	rcp.approx.ftz.f32 	%f232, %f231;
	add.f32 	%f233, %f230, %f230;
	mul.f32 	%f234, %f233, %f232;
	mul.f32 	%f235, %f234, %f234;
	neg.f32 	%f236, %f234;
	sub.f32 	%f237, %f230, %f234;
	add.f32 	%f238, %f237, %f237;
	fma.rn.f32 	%f239, %f236, %f230, %f238;
	mul.rn.f32 	%f240, %f232, %f239;
	fma.rn.f32 	%f241, %f235, 0f3A2C32E4, 0f3B52E7DB;
	fma.rn.f32 	%f242, %f241, %f235, 0f3C93BB73;
	fma.rn.f32 	%f243, %f242, %f235, 0f3DF6384F;
	mul.rn.f32 	%f244, %f243, %f235;
	fma.rn.f32 	%f245, %f234, 0f3FB8AA3B, %f229;
	mul.f32 	%f246, %f244, 0f40400000;
	sub.f32 	%f247, %f229, %f245;
	fma.rn.f32 	%f248, %f234, 0f3FB8AA3B, %f247;
	fma.rn.f32 	%f249, %f240, 0f3FB8AA3B, %f248;
	fma.rn.f32 	%f250, %f234, 0f32A55E34, %f249;
	fma.rn.f32 	%f251, %f246, %f240, %f250;
	fma.rn.f32 	%f252, %f244, %f234, %f251;
	add.rn.f32 	%f253, %f245, %f252;
	mov.f32 	%f254, 0f40000000;
	mul.rn.f32 	%f255, %f253, %f254;
	cvt.rni.f32.f32 	%f256, %f255;
	sub.f32 	%f257, %f255, %f256;
	neg.f32 	%f258, %f255;
	fma.rn.f32 	%f259, %f253, 0f40000000, %f258;
	neg.f32 	%f260, %f245;
	add.rn.f32 	%f261, %f253, %f260;
	neg.f32 	%f262, %f261;
	add.rn.f32 	%f263, %f252, %f262;
	fma.rn.f32 	%f264, %f263, 0f40000000, %f259;
	add.f32 	%f265, %f257, %f264;
	setp.gt.f32 	%p37, %f256, 0f00000000;
	selp.b32 	%r113, 0, -2097152000, %p37;
	setp.neu.f32 	%p38, %f33, 0f00000000;
	setp.neu.f32 	%p39, %f34, 0f7F800000;
	setp.lt.f32 	%p40, %f255, 0f00000000;
	selp.f32 	%f266, 0f00000000, 0f7F800000, %p40;
	abs.f32 	%f267, %f255;
	setp.gt.f32 	%p41, %f267, 0f43180000;
	cvt.rzi.s32.f32 	%r114, %f256;
	shl.b32 	%r115, %r114, 23;
	sub.s32 	%r116, %r115, %r113;
	mov.b32 	%f268, %r116;
	add.s32 	%r117, %r113, 2130706432;
	mov.b32 	%f269, %r117;
	fma.rn.f32 	%f270, %f265, 0f391FCB8E, 0f3AAF85ED;
	fma.rn.f32 	%f271, %f270, %f265, 0f3C1D9856;
	fma.rn.f32 	%f272, %f271, %f265, 0f3D6357BB;
	fma.rn.f32 	%f273, %f272, %f265, 0f3E75FDEC;
	fma.rn.f32 	%f274, %f273, %f265, 0f3F317218;
	fma.rn.f32 	%f275, %f274, %f265, 0f3F800000;
	mul.f32 	%f276, %f275, %f269;
	mul.f32 	%f277, %f276, %f268;
	selp.f32 	%f340, %f266, %f277, %p41;
	and.pred  	%p42, %p38, %p39;
	@%p42 bra 	$L__BB0_34;
	add.f32 	%f278, %f33, %f33;
	mov.b32 	%r118, %f278;
	and.b32  	%r119, %r118, 2147483647;
	mov.b32 	%f340, %r119;
	bra.uni 	$L__BB0_34;
$L__BB0_33:
	mov.f32 	%f279, 0f40000000;
	add.rn.f32 	%f340, %f33, %f279;
$L__BB0_34:
	add.f32 	%f338, %f338, %f340;
$L__BB0_35:
	setp.lt.s32 	%p43, %r77, 1;
	div.rn.f32 	%f280, %f338, %f14;
	sqrt.rn.f32 	%f41, %f280;
	bar.sync 	0;
	@%p43 bra 	$L__BB0_91;
	mul.lo.s32 	%r33, %r77, %r3;
	add.s32 	%r121, %r77, -1;
	and.b32  	%r34, %r77, 7;
	setp.lt.u32 	%p44, %r121, 7;
	mov.b32 	%r181, 0;
	@%p44 bra 	$L__BB0_63;
	and.b32  	%r181, %r77, 2147483640;
	neg.s32 	%r178, %r181;
	mad.lo.s32 	%r177, %r77, 7, %r3;
	shl.b32 	%r38, %r77, 3;
	mad.lo.s32 	%r176, %r77, 6, %r3;
	mad.lo.s32 	%r175, %r77, 5, %r3;
	shl.b32 	%r123, %r77, 2;
	add.s32 	%r174, %r3, %r123;
	mad.lo.s32 	%r173, %r77, 3, %r3;
	shl.b32 	%r124, %r77, 1;
	add.s32 	%r172, %r3, %r124;
	add.s32 	%r125, %r2, %r77;
	add.s32 	%r169, %r125, %r1;
	mov.b32 	%r179, 0;
	cvt.s64.s32 	%rd54, %r33;
	mov.u32 	%r170, %r33;
	mov.u32 	%r171, %r3;
$L__BB0_38:
	.pragma "nounroll";
	setp.neu.f32 	%p45, %f41, 0f00000000;
	@%p45 bra 	$L__BB0_40;
	mul.wide.s32 	%rd52, %r171, 4;
	add.s64 	%rd53, %rd1, %rd52;
	mov.b32 	%r126, 0;
	st.global.u32 	[%rd53], %r126;
	bra.uni 	$L__BB0_41;
$L__BB0_40:
	mul.wide.s32 	%rd48, %r170, 4;
	add.s64 	%rd49, %rd2, %rd48;
	ld.global.f32 	%f281, [%rd49];
	sub.f32 	%f282, %f281, %f15;
	div.rn.f32 	%f283, %f282, %f41;
	mul.wide.s32 	%rd50, %r171, 4;
	add.s64 	%rd51, %rd1, %rd50;
	st.global.f32 	[%rd51], %f283;
$L__BB0_41:
	setp.eq.f32 	%p46, %f41, 0f00000000;
	cvt.s64.s32 	%rd55, %r179;
	add.s64 	%rd56, %rd55, %rd54;
	shl.b64 	%rd57, %rd56, 2;
	add.s64 	%rd5, %rd2, %rd57;
	@%p46 bra 	$L__BB0_43;
	ld.global.f32 	%f284, [%rd5+4];
	sub.f32 	%f285, %f284, %f15;
	div.rn.f32 	%f286, %f285, %f41;
	mul.wide.s32 	%rd58, %r169, 4;
	add.s64 	%rd59, %rd1, %rd58;
	st.global.f32 	[%rd59], %f286;
	bra.uni 	$L__BB0_44;
$L__BB0_43:
	mul.wide.s32 	%rd60, %r169, 4;
	add.s64 	%rd61, %rd1, %rd60;
	mov.b32 	%r127, 0;
	st.global.u32 	[%rd61], %r127;
$L__BB0_44:
	@%p46 bra 	$L__BB0_46;
	ld.global.f32 	%f287, [%rd5+8];
	sub.f32 	%f288, %f287, %f15;
	div.rn.f32 	%f289, %f288, %f41;
	mul.wide.s32 	%rd62, %r172, 4;
	add.s64 	%rd63, %rd1, %rd62;
	st.global.f32 	[%rd63], %f289;
	bra.uni 	$L__BB0_47;
$L__BB0_46:
	mul.wide.s32 	%rd64, %r172, 4;
	add.s64 	%rd65, %rd1, %rd64;
	mov.b32 	%r128, 0;
	st.global.u32 	[%rd65], %r128;
$L__BB0_47:
	@%p46 bra 	$L__BB0_49;
	ld.global.f32 	%f290, [%rd5+12];
	sub.f32 	%f291, %f290, %f15;
	div.rn.f32 	%f292, %f291, %f41;
	mul.wide.s32 	%rd66, %r173, 4;
	add.s64 	%rd67, %rd1, %rd66;
	st.global.f32 	[%rd67], %f292;
	bra.uni 	$L__BB0_50;
$L__BB0_49:
	mul.wide.s32 	%rd68, %r173, 4;
	add.s64 	%rd69, %rd1, %rd68;
	mov.b32 	%r129, 0;
	st.global.u32 	[%rd69], %r129;
$L__BB0_50:
	@%p46 bra 	$L__BB0_52;
	ld.global.f32 	%f293, [%rd5+16];
	sub.f32 	%f294, %f293, %f15;
	div.rn.f32 	%f295, %f294, %f41;
	mul.wide.s32 	%rd70, %r174, 4;
	add.s64 	%rd71, %rd1, %rd70;
	st.global.f32 	[%rd71], %f295;
	bra.uni 	$L__BB0_53;
$L__BB0_52:
	mul.wide.s32 	%rd72, %r174, 4;
	add.s64 	%rd73, %rd1, %rd72;
	mov.b32 	%r130, 0;
	st.global.u32 	[%rd73], %r130;
$L__BB0_53:
	@%p46 bra 	$L__BB0_55;
	ld.global.f32 	%f296, [%rd5+20];
	sub.f32 	%f297, %f296, %f15;
	div.rn.f32 	%f298, %f297, %f41;
	mul.wide.s32 	%rd74, %r175, 4;
	add.s64 	%rd75, %rd1, %rd74;
	st.global.f32 	[%rd75], %f298;
	bra.uni 	$L__BB0_56;
$L__BB0_55:
	mul.wide.s32 	%rd76, %r175, 4;
	add.s64 	%rd77, %rd1, %rd76;
	mov.b32 	%r131, 0;
	st.global.u32 	[%rd77], %r131;
$L__BB0_56:
	@%p46 bra 	$L__BB0_58;
	ld.global.f32 	%f299, [%rd5+24];
	sub.f32 	%f300, %f299, %f15;
	div.rn.f32 	%f301, %f300, %f41;
	mul.wide.s32 	%rd78, %r176, 4;
	add.s64 	%rd79, %rd1, %rd78;
	st.global.f32 	[%rd79], %f301;
	bra.uni 	$L__BB0_59;
$L__BB0_58:
	mul.wide.s32 	%rd80, %r176, 4;
	add.s64 	%rd81, %rd1, %rd80;
	mov.b32 	%r132, 0;
	st.global.u32 	[%rd81], %r132;
$L__BB0_59:
	@%p46 bra 	$L__BB0_61;
	ld.global.f32 	%f302, [%rd5+28];
	sub.f32 	%f303, %f302, %f15;
	div.rn.f32 	%f304, %f303, %f41;
	mul.wide.s32 	%rd82, %r177, 4;
	add.s64 	%rd83, %rd1, %rd82;
	st.global.f32 	[%rd83], %f304;
	bra.uni 	$L__BB0_62;
$L__BB0_61:
	mul.wide.s32 	%rd84, %r177, 4;
	add.s64 	%rd85, %rd1, %rd84;
	mov.b32 	%r133, 0;
	st.global.u32 	[%rd85], %r133;
$L__BB0_62:
	add.s32 	%r179, %r179, 8;
	add.s32 	%r178, %r178, 8;
	add.s32 	%r177, %r177, %r38;
	add.s32 	%r176, %r176, %r38;
	add.s32 	%r175, %r175, %r38;
	add.s32 	%r174, %r174, %r38;
	add.s32 	%r173, %r173, %r38;
	add.s32 	%r172, %r172, %r38;
	add.s32 	%r171, %r171, %r38;
	add.s32 	%r170, %r170, 8;
	add.s32 	%r169, %r169, %r38;
	setp.ne.s32 	%p53, %r178, 0;
	@%p53 bra 	$L__BB0_38;
$L__BB0_63:
	setp.eq.s32 	%p54, %r34, 0;
	@%p54 bra 	$L__BB0_91;
	and.b32  	%r68, %r77, 3;
	setp.lt.u32 	%p55, %r34, 4;
	@%p55 bra 	$L__BB0_78;
	setp.eq.f32 	%p56, %f41, 0f00000000;
	@%p56 bra 	$L__BB0_67;
	add.s32 	%r134, %r181, %r33;
	mul.wide.s32 	%rd86, %r134, 4;
	add.s64 	%rd87, %rd2, %rd86;
	ld.global.f32 	%f305, [%rd87];
	sub.f32 	%f306, %f305, %f15;
	div.rn.f32 	%f307, %f306, %f41;
	mad.lo.s32 	%r135, %r181, %r77, %r3;
	mul.wide.s32 	%rd88, %r135, 4;
	add.s64 	%rd89, %rd1, %rd88;
	st.global.f32 	[%rd89], %f307;
	bra.uni 	$L__BB0_68;
$L__BB0_67:
	mad.lo.s32 	%r136, %r181, %r77, %r3;
	mul.wide.s32 	%rd90, %r136, 4;
	add.s64 	%rd91, %rd1, %rd90;
	mov.b32 	%r137, 0;
	st.global.u32 	[%rd91], %r137;
$L__BB0_68:
	setp.eq.f32 	%p57, %f41, 0f00000000;
	add.s32 	%r69, %r181, 1;
	cvt.s64.s32 	%rd92, %r33;
	cvt.u64.u32 	%rd93, %r181;
	add.s64 	%rd94, %rd93, %rd92;
	shl.b64 	%rd95, %rd94, 2;
	add.s64 	%rd6, %rd2, %rd95;
	@%p57 bra 	$L__BB0_70;
	ld.global.f32 	%f308, [%rd6+4];
	sub.f32 	%f309, %f308, %f15;
	div.rn.f32 	%f310, %f309, %f41;
	mad.lo.s32 	%r138, %r69, %r77, %r3;
	mul.wide.s32 	%rd96, %r138, 4;
	add.s64 	%rd97, %rd1, %rd96;
	st.global.f32 	[%rd97], %f310;
	bra.uni 	$L__BB0_71;
$L__BB0_70:
	mad.lo.s32 	%r139, %r69, %r77, %r3;
	mul.wide.s32 	%rd98, %r139, 4;
	add.s64 	%rd99, %rd1, %rd98;
	mov.b32 	%r140, 0;
	st.global.u32 	[%rd99], %r140;
$L__BB0_71:
	setp.eq.f32 	%p58, %f41, 0f00000000;
	add.s32 	%r70, %r181, 2;
	@%p58 bra 	$L__BB0_73;
	ld.global.f32 	%f311, [%rd6+8];
	sub.f32 	%f312, %f311, %f15;
	div.rn.f32 	%f313, %f312, %f41;
	mad.lo.s32 	%r141, %r70, %r77, %r3;
	mul.wide.s32 	%rd100, %r141, 4;
	add.s64 	%rd101, %rd1, %rd100;
	st.global.f32 	[%rd101], %f313;
	bra.uni 	$L__BB0_74;
$L__BB0_73:
	mad.lo.s32 	%r142, %r70, %r77, %r3;
	mul.wide.s32 	%rd102, %r142, 4;
	add.s64 	%rd103, %rd1, %rd102;
	mov.b32 	%r143, 0;
	st.global.u32 	[%rd103], %r143;
$L__BB0_74:
	setp.eq.f32 	%p59, %f41, 0f00000000;
	add.s32 	%r71, %r181, 3;
	@%p59 bra 	$L__BB0_76;
	ld.global.f32 	%f314, [%rd6+12];
	sub.f32 	%f315, %f314, %f15;
	div.rn.f32 	%f316, %f315, %f41;
	mad.lo.s32 	%r144, %r71, %r77, %r3;
	mul.wide.s32 	%rd104, %r144, 4;
	add.s64 	%rd105, %rd1, %rd104;
	st.global.f32 	[%rd105], %f316;
	bra.uni 	$L__BB0_77;
$L__BB0_76:
	mad.lo.s32 	%r145, %r71, %r77, %r3;
	mul.wide.s32 	%rd106, %r145, 4;
	add.s64 	%rd107, %rd1, %rd106;
	mov.b32 	%r146, 0;
	st.global.u32 	[%rd107], %r146;
$L__BB0_77:
	add.s32 	%r181, %r181, 4;
$L__BB0_78:
	setp.eq.s32 	%p60, %r68, 0;
	@%p60 bra 	$L__BB0_91;
	setp.eq.s32 	%p61, %r68, 1;
	@%p61 bra 	$L__BB0_87;
	setp.eq.f32 	%p62, %f41, 0f00000000;
	@%p62 bra 	$L__BB0_82;
	add.s32 	%r147, %r181, %r33;
	mul.wide.s32 	%rd108, %r147, 4;
	add.s64 	%rd109, %rd2, %rd108;
	ld.global.f32 	%f317, [%rd109];
	sub.f32 	%f318, %f317, %f15;
	div.rn.f32 	%f319, %f318, %f41;
	mad.lo.s32 	%r148, %r181, %r77, %r3;
	mul.wide.s32 	%rd110, %r148, 4;
	add.s64 	%rd111, %rd1, %rd110;
	st.global.f32 	[%rd111], %f319;
	bra.uni 	$L__BB0_83;
$L__BB0_82:
	mad.lo.s32 	%r149, %r181, %r77, %r3;
	mul.wide.s32 	%rd112, %r149, 4;
	add.s64 	%rd113, %rd1, %rd112;
	mov.b32 	%r150, 0;
	st.global.u32 	[%rd113], %r150;
$L__BB0_83:
	setp.eq.f32 	%p63, %f41, 0f00000000;
	add.s32 	%r74, %r181, 1;
	@%p63 bra 	$L__BB0_85;
	cvt.s64.s32 	%rd114, %r33;
	cvt.s64.s32 	%rd115, %r181;
	add.s64 	%rd116, %rd115, %rd114;
	shl.b64 	%rd117, %rd116, 2;
	add.s64 	%rd118, %rd2, %rd117;
	ld.global.f32 	%f320, [%rd118+4];
	sub.f32 	%f321, %f320, %f15;
	div.rn.f32 	%f322, %f321, %f41;
	mad.lo.s32 	%r151, %r74, %r77, %r3;
	mul.wide.s32 	%rd119, %r151, 4;
	add.s64 	%rd120, %rd1, %rd119;
	st.global.f32 	[%rd120], %f322;
	bra.uni 	$L__BB0_86;
$L__BB0_85:
	mad.lo.s32 	%r152, %r74, %r77, %r3;
	mul.wide.s32 	%rd121, %r152, 4;
	add.s64 	%rd122, %rd1, %rd121;
	mov.b32 	%r153, 0;
	st.global.u32 	[%rd122], %r153;
$L__BB0_86:
	add.s32 	%r181, %r181, 2;
$L__BB0_87:
	and.b32  	%r154, %r77, 1;
	setp.eq.b32 	%p64, %r154, 1;
	not.pred 	%p65, %p64;
	@%p65 bra 	$L__BB0_91;
	setp.eq.f32 	%p66, %f41, 0f00000000;
	@%p66 bra 	$L__BB0_90;
	add.s32 	%r155, %r181, %r33;
	mul.wide.s32 	%rd123, %r155, 4;
	add.s64 	%rd124, %rd2, %rd123;
	ld.global.f32 	%f323, [%rd124];
	sub.f32 	%f324, %f323, %f15;
	div.rn.f32 	%f325, %f324, %f41;
	mad.lo.s32 	%r156, %r181, %r77, %r3;
	mul.wide.s32 	%rd125, %r156, 4;
	add.s64 	%rd126, %rd1, %rd125;
	st.global.f32 	[%rd126], %f325;
	bra.uni 	$L__BB0_91;
$L__BB0_90:
	mad.lo.s32 	%r157, %r181, %r77, %r3;
	mul.wide.s32 	%rd127, %r157, 4;
	add.s64 	%rd128, %rd1, %rd127;
	mov.b32 	%r158, 0;
	st.global.u32 	[%rd128], %r158;
$L__BB0_91:
	ret;

}


// ===== COMPILED SASS (sm_100) =====

	.target	sm_100

	.elftype	@"ET_EXEC"


//--------------------- .note.nv.tkinfo           --------------------------
	.section	.note.nv.tkinfo,"",@"SHT_NOTE"
	.sectionflags	@"SHF_NOTE_NV_TKINFO"
	.tkinfo
        /*0018*/ 	.word	0x00000002
        /*0030*/ 	.string	""
        /*0030*/ 	.string	"ptxas"
        /*0030*/ 	.string	"Cuda compilation tools, release 13.0, V13.0.88"
        /*0030*/ 	.string	"Build cuda_13.0.r13.0/compiler.36424714_0"
        /*0030*/ 	.string	"-arch sm_100 -m 64 "



//--------------------- .note.nv.cuinfo           --------------------------
	.section	.note.nv.cuinfo,"",@"SHT_NOTE"
	.sectionflags	@"SHF_NOTE_NV_CUINFO"
        /*0018*/ 	.short	0x0002
        /*001a*/ 	.short	0x0064
        /*001c*/ 	.short	0x0082
	.zero		2


//--------------------- .nv.info                  --------------------------
	.section	.nv.info,"",@"SHT_CUDA_INFO"
	.align	4


	//----- nvinfo : EIATTR_REGCOUNT
	.align		4
        /*0000*/ 	.byte	0x04, 0x2f
        /*0002*/ 	.short	(.L_1 - .L_0)
	.align		4
.L_0:
        /*0004*/ 	.word	index@(_Z10matrixNormPfS_i)
        /*0008*/ 	.word	0x00000026


	//----- nvinfo : EIATTR_FRAME_SIZE
	.align		4
.L_1:
        /*000c*/ 	.byte	0x04, 0x11
        /*000e*/ 	.short	(.L_3 - .L_2)
	.align		4
.L_2:
        /*0010*/ 	.word	index@($__internal_1_$__cuda_sm3x_div_rn_noftz_f32_slowpath)
        /*0014*/ 	.word	0x00000000


	//----- nvinfo : EIATTR_FRAME_SIZE
	.align		4
.L_3:
        /*0018*/ 	.byte	0x04, 0x11
        /*001a*/ 	.short	(.L_5 - .L_4)
	.align		4
.L_4:
        /*001c*/ 	.word	index@($__internal_0_$__cuda_sm20_sqrt_rn_f32_slowpath)
        /*0020*/ 	.word	0x00000000


	//----- nvinfo : EIATTR_FRAME_SIZE
	.align		4
.L_5:
        /*0024*/ 	.byte	0x04, 0x11
        /*0026*/ 	.short	(.L_7 - .L_6)
	.align		4
.L_6:
        /*0028*/ 	.word	index@(_Z10matrixNormPfS_i)
        /*002c*/ 	.word	0x00000000


	//----- nvinfo : EIATTR_MIN_STACK_SIZE
	.align		4
.L_7:
        /*0030*/ 	.byte	0x04, 0x12
        /*0032*/ 	.short	(.L_9 - .L_8)
	.align		4
.L_8:
        /*0034*/ 	.word	index@(_Z10matrixNormPfS_i)
        /*0038*/ 	.word	0x00000000
.L_9:


//--------------------- .nv.compat                --------------------------
	.section	.nv.compat,"",@"SHT_CUDA_COMPAT_INFO"
	.align	4
        /*0000*/ 	.byte	0x02, 0x09, 0x00, 0x00, 0x02, 0x02, 0x01, 0x00, 0x02, 0x05, 0x05, 0x00, 0x03, 0x07, 0x01, 0x01
        /*0010*/ 	.byte	0x02, 0x03, 0x00, 0x00, 0x02, 0x06, 0x01, 0x00, 0x04, 0x0b, 0x08, 0x00, 0x01, 0x00, 0x00, 0x00
        /*0020*/ 	.byte	0x00, 0x00, 0x00, 0x00


//--------------------- .nv.info._Z10matrixNormPfS_i --------------------------
	.section	.nv.info._Z10matrixNormPfS_i,"",@"SHT_CUDA_INFO"
	.sectionflags	@""
	.align	4


	//----- nvinfo : EIATTR_CUDA_API_VERSION
	.align		4
        /*0000*/ 	.byte	0x04, 0x37
        /*0002*/ 	.short	(.L_11 - .L_10)
.L_10:
        /*0004*/ 	.word	0x00000082


	//----- nvinfo : EIATTR_KPARAM_INFO
	.align		4
.L_11:
        /*0008*/ 	.byte	0x04, 0x17
        /*000a*/ 	.short	(.L_13 - .L_12)
.L_12:
        /*000c*/ 	.word	0x00000000
        /*0010*/ 	.short	0x0002
        /*0012*/ 	.short	0x0010
        /*0014*/ 	.byte	0x00, 0xf0, 0x11, 0x00


	//----- nvinfo : EIATTR_KPARAM_INFO
	.align		4
.L_13:
        /*0018*/ 	.byte	0x04, 0x17
        /*001a*/ 	.short	(.L_15 - .L_14)
.L_14:
        /*001c*/ 	.word	0x00000000
        /*0020*/ 	.short	0x0001
        /*0022*/ 	.short	0x0008
        /*0024*/ 	.byte	0x00, 0xf5, 0x21, 0x00


	//----- nvinfo : EIATTR_KPARAM_INFO
	.align		4
.L_15:
        /*0028*/ 	.byte	0x04, 0x17
        /*002a*/ 	.short	(.L_17 - .L_16)
.L_16:
        /*002c*/ 	.word	0x00000000
        /*0030*/ 	.short	0x0000
        /*0032*/ 	.short	0x0000
        /*0034*/ 	.byte	0x00, 0xf5, 0x21, 0x00


	//----- nvinfo : EIATTR_SPARSE_MMA_MASK
	.align		4
.L_17:
        /*0038*/ 	.byte	0x03, 0x50
        /*003a*/ 	.short	0x0000


	//----- nvinfo : EIATTR_MAXREG_COUNT
	.align		4
        /*003c*/ 	.byte	0x03, 0x1b
        /*003e*/ 	.short	0x00ff


	//----- nvinfo : EIATTR_NUM_BARRIERS
	.align		4
        /*0040*/ 	.byte	0x02, 0x4c
        /*0042*/ 	.byte	0x01
	.zero		1


	//----- nvinfo : EIATTR_MERCURY_ISA_VERSION
	.align		4
        /*0044*/ 	.byte	0x03, 0x5f
        /*0046*/ 	.short	0x0101


	//----- nvinfo : EIATTR_VRC_CTA_INIT_COUNT
	.align		4
        /*0048*/ 	.byte	0x02, 0x4a
	.zero		1
	.zero		1


	//----- nvinfo : EIATTR_EXIT_INSTR_OFFSETS
	.align		4
        /*004c*/ 	.byte	0x04, 0x1c
        /*004e*/ 	.short	(.L_19 - .L_18)


	//   ....[0]....
.L_18:
        /*0050*/ 	.word	0x00000080


	//   ....[1]....
        /*0054*/ 	.word	0x00001b60


	//   ....[2]....
        /*0058*/ 	.word	0x00002ae0


	//   ....[3]....
        /*005c*/ 	.word	0x000033c0


	//   ....[4]....
        /*0060*/ 	.word	0x000038b0


	//   ....[5]....
        /*0064*/ 	.word	0x00003a50


	//   ....[6]....
        /*0068*/ 	.word	0x00003aa0


	//----- nvinfo : EIATTR_CRS_STACK_SIZE
	.align		4
.L_19:
        /*006c*/ 	.byte	0x04, 0x1e
        /*006e*/ 	.short	(.L_21 - .L_20)
.L_20:
        /*0070*/ 	.word	0x00000000


	//----- nvinfo : EIATTR_CBANK_PARAM_SIZE
	.align		4
.L_21:
        /*0074*/ 	.byte	0x03, 0x19
        /*0076*/ 	.short	0x0014


	//----- nvinfo : EIATTR_PARAM_CBANK
	.align		4
        /*0078*/ 	.byte	0x04, 0x0a
        /*007a*/ 	.short	(.L_23 - .L_22)
	.align		4
.L_22:
        /*007c*/ 	.word	index@(.nv.constant0._Z10matrixNormPfS_i)
        /*0080*/ 	.short	0x0380
        /*0082*/ 	.short	0x0014


	//----- nvinfo : EIATTR_SW_WAR
	.align		4
.L_23:
        /*0084*/ 	.byte	0x04, 0x36
        /*0086*/ 	.short	(.L_25 - .L_24)
.L_24:
        /*0088*/ 	.word	0x00000008
.L_25:


//--------------------- .nv.callgraph             --------------------------
	.section	.nv.callgraph,"",@"SHT_CUDA_CALLGRAPH"
	.align	4
	.sectionentsize	8
	.align		4
        /*0000*/ 	.word	0x00000000
	.align		4
        /*0004*/ 	.word	0xffffffff
	.align		4
        /*0008*/ 	.word	0x00000000
	.align		4
        /*000c*/ 	.word	0xfffffffe
	.align		4
        /*0010*/ 	.word	0x00000000
	.align		4
        /*0014*/ 	.word	0xfffffffd
	.align		4
        /*0018*/ 	.word	0x00000000
	.align		4
        /*001c*/ 	.word	0xfffffffc


//--------------------- .text._Z10matrixNormPfS_i --------------------------
	.section	.text._Z10matrixNormPfS_i,"ax",@progbits
	.align	128
        .global         _Z10matrixNormPfS_i
        .type           _Z10matrixNormPfS_i,@function
        .size           _Z10matrixNormPfS_i,(.L_x_114 - _Z10matrixNormPfS_i)
        .other          _Z10matrixNormPfS_i,@"STO_CUDA_ENTRY STV_DEFAULT"
_Z10matrixNormPfS_i:
.text._Z10matrixNormPfS_i:
[----:B------:R-:W-:Y:S01]  /*0000*/  LDC R1, c[0x0][0x37c] ;  /* 0x0000df00ff017b82 */ /* 0x000fe20000000800 */
[----:B------:R-:W0:Y:S07]  /*0010*/  S2R R7, SR_TID.X ;  /* 0x0000000000077919 */ /* 0x000e2e0000002100 */
[----:B------:R-:W1:Y:S01]  /*0020*/  S2UR UR5, SR_CTAID.X ;  /* 0x00000000000579c3 */ /* 0x000e620000002500 */
[----:B------:R-:W1:Y:S07]  /*0030*/  LDCU UR4, c[0x0][0x360] ;  /* 0x00006c00ff0477ac */ /* 0x000e6e0008000800 */
[----:B------:R-:W2:Y:S01]  /*0040*/  LDC R19, c[0x0][0x390] ;  /* 0x0000e400ff137b82 */ /* 0x000ea20000000800 */
[----:B-1----:R-:W-:-:S06]  /*0050*/  UIMAD UR5, UR5, UR4, URZ ;  /* 0x00000004050572a4 */ /* 0x002fcc000f8e02ff */
[----:B0-----:R-:W-:-:S04]  /*0060*/  IADD3 R0, PT, PT, R7, UR5, RZ ;  /* 0x0000000507007c10 */ /* 0x001fc8000fffe0ff */
[----:B--2---:R-:W-:-:S13]  /*0070*/  ISETP.GE.AND P0, PT, R0, R19, PT ;  /* 0x000000130000720c */ /* 0x004fda0003f06270 */
[----:B------:R-:W-:Y:S05]  /*0080*/  @P0 EXIT ;  /* 0x000000000000094d */ /* 0x000fea0003800000 */
[----:B------:R-:W-:Y:S01]  /*0090*/  ISETP.GE.AND P2, PT, R19, 0x1, PT ;  /* 0x000000011300780c */ /* 0x000fe20003f46270 */
[----:B------:R-:W0:Y:S01]  /*00a0*/  LDCU.64 UR10, c[0x0][0x358] ;  /* 0x00006b00ff0a77ac */ /* 0x000e220008000a00 */
[----:B------:R-:W-:-:S11]  /*00b0*/  HFMA2 R18, -RZ, RZ, 0, 0 ;  /* 0x00000000ff127431 */ /* 0x000fd600000001ff */
[----:B------:R-:W-:Y:S05]  /*00c0*/  @!P2 BRA `(.L_x_0) ;  /* 0x0000000400fca947 */ /* 0x000fea0003800000 */
[C---:B------:R-:W-:Y:S02]  /*00d0*/  IADD3 R2, PT, PT, R19.reuse, -0x1, RZ ;  /* 0xffffffff13027810 */ /* 0x040fe40007ffe0ff */
[----:B------:R-:W-:Y:S02]  /*00e0*/  LOP3.LUT R31, R19, 0xf, RZ, 0xc0, !PT ;  /* 0x0000000f131f7812 */ /* 0x000fe400078ec0ff */
[----:B------:R-:W-:Y:S02]  /*00f0*/  ISETP.GE.U32.AND P0, PT, R2, 0xf, PT ;  /* 0x0000000f0200780c */ /* 0x000fe40003f06070 */
[----:B------:R-:W-:Y:S02]  /*0100*/  ISETP.NE.AND P1, PT, R31, RZ, PT ;  /* 0x000000ff1f00720c */ /* 0x000fe40003f25270 */
[----:B------:R-:W-:Y:S02]  /*0110*/  MOV R6, RZ ;  /* 0x000000ff00067202 */ /* 0x000fe40000000f00 */
[----:B------:R-:W-:-:S07]  /*0120*/  MOV R18, RZ ;  /* 0x000000ff00127202 */ /* 0x000fce0000000f00 */
[----:B------:R-:W-:Y:S05]  /*0130*/  @!P0 BRA `(.L_x_1) ;  /* 0x0000000000e48947 */ /* 0x000fea0003800000 */
[----:B------:R-:W-:Y:S02]  /*0140*/  LOP3.LUT R6, R19, 0x7ffffff0, RZ, 0xc0, !PT ;  /* 0x7ffffff013067812 */ /* 0x000fe400078ec0ff */
[----:B------:R-:W-:Y:S02]  /*0150*/  MOV R18, RZ ;  /* 0x000000ff00127202 */ /* 0x000fe40000000f00 */
[----:B------:R-:W-:Y:S02]  /*0160*/  MOV R20, R0 ;  /* 0x0000000000147202 */ /* 0x000fe40000000f00 */
[----:B------:R-:W-:-:S07]  /*0170*/  IADD3 R32, PT, PT, -R6, RZ, RZ ;  /* 0x000000ff06207210 */ /* 0x000fce0007ffe1ff */
.L_x_2:
[----:B------:R-:W1:Y:S02]  /*0180*/  LDC.64 R10, c[0x0][0x380] ;  /* 0x0000e000ff0a7b82 */ /* 0x000e640000000a00 */
[----:B-1----:R-:W-:-:S05]  /*0190*/  IMAD.WIDE R10, R20, 0x4, R10 ;  /* 0x00000004140a7825 */ /* 0x002fca00078e020a */
[----:B0-----:R0:W2:Y:S01]  /*01a0*/  LDG.E R21, desc[UR10][R10.64] ;  /* 0x0000000a0a157981 */ /* 0x0010a2000c1e1900 */
[----:B------:R-:W-:-:S05]  /*01b0*/  IMAD.WIDE.U32 R12, R19, 0x4, R10 ;  /* 0x00000004130c7825 */ /* 0x000fca00078e000a */
[----:B------:R1:W3:Y:S01]  /*01c0*/  LDG.E R22, desc[UR10][R12.64] ;  /* 0x0000000a0c167981 */ /* 0x0002e2000c1e1900 */
[----:B------:R-:W-:-:S05]  /*01d0*/  IMAD.WIDE.U32 R34, R19, 0x4, R12 ;  /* 0x0000000413227825 */ /* 0x000fca00078e000c */
[----:B------:R-:W4:Y:S01]  /*01e0*/  LDG.E R23, desc[UR10][R34.64] ;  /* 0x0000000a22177981 */ /* 0x000f22000c1e1900 */
[----:B------:R-:W-:-:S05]  /*01f0*/  IMAD.WIDE.U32 R16, R19, 0x4, R34 ;  /* 0x0000000413107825 */ /* 0x000fca00078e0022 */
[----:B------:R5:W4:Y:S01]  /*0200*/  LDG.E R24, desc[UR10][R16.64] ;  /* 0x0000000a10187981 */ /* 0x000b22000c1e1900 */
[----:B------:R-:W-:-:S05]  /*0210*/  IMAD.WIDE.U32 R26, R19, 0x4, R16 ;  /* 0x00000004131a7825 */ /* 0x000fca00078e0010 */
[----:B------:R5:W4:Y:S01]  /*0220*/  LDG.E R25, desc[UR10][R26.64] ;  /* 0x0000000a1a197981 */ /* 0x000b22000c1e1900 */
[----:B------:R-:W-:-:S04]  /*0230*/  IMAD.WIDE.U32 R28, R19, 0x4, R26 ;  /* 0x00000004131c7825 */ /* 0x000fc800078e001a */
[C---:B------:R-:W-:Y:S02]  /*0240*/  IMAD.WIDE.U32 R14, R19.reuse, 0x4, R28 ;  /* 0x00000004130e7825 */ /* 0x040fe400078e001c */
[----:B------:R-:W4:Y:S02]  /*0250*/  LDG.E R28, desc[UR10][R28.64] ;  /* 0x0000000a1c1c7981 */ /* 0x000f24000c1e1900 */
[C---:B------:R-:W-:Y:S02]  /*0260*/  IMAD.WIDE.U32 R8, R19.reuse, 0x4, R14 ;  /* 0x0000000413087825 */ /* 0x040fe400078e000e */
[----:B------:R5:W4:Y:S04]  /*0270*/  LDG.E R30, desc[UR10][R14.64] ;  /* 0x0000000a0e1e7981 */ /* 0x000b28000c1e1900 */
[----:B------:R5:W4:Y:S01]  /*0280*/  LDG.E R33, desc[UR10][R8.64] ;  /* 0x0000000a08217981 */ /* 0x000b22000c1e1900 */
[----:B------:R-:W-:-:S04]  /*0290*/  IMAD.WIDE.U32 R2, R19, 0x4, R8 ;  /* 0x0000000413027825 */ /* 0x000fc800078e0008 */
[C---:B------:R-:W-:Y:S02]  /*02a0*/  IMAD.WIDE.U32 R4, R19.reuse, 0x4, R2 ;  /* 0x0000000413047825 */ /* 0x040fe400078e0002 */
[----:B------:R-:W4:Y:S02]  /*02b0*/  LDG.E R2, desc[UR10][R2.64] ;  /* 0x0000000a02027981 */ /* 0x000f24000c1e1900 */
[C---:B0-----:R-:W-:Y:S02]  /*02c0*/  IMAD.WIDE.U32 R10, R19.reuse, 0x4, R4 ;  /* 0x00000004130a7825 */ /* 0x041fe400078e0004 */
[----:B------:R-:W4:Y:S02]  /*02d0*/  LDG.E R4, desc[UR10][R4.64] ;  /* 0x0000000a04047981 */ /* 0x000f24000c1e1900 */
[C---:B-1----:R-:W-:Y:S02]  /*02e0*/  IMAD.WIDE.U32 R12, R19.reuse, 0x4, R10 ;  /* 0x00000004130c7825 */ /* 0x042fe400078e000a */
[----:B------:R-:W4:Y:S02]  /*02f0*/  LDG.E R10, desc[UR10][R10.64] ;  /* 0x0000000a0a0a7981 */ /* 0x000f24000c1e1900 */
[----:B-----5:R-:W-:-:S02]  /*0300*/  IMAD.WIDE.U32 R16, R19, 0x4, R12 ;  /* 0x0000000413107825 */ /* 0x020fc400078e000c */
[----:B------:R-:W5:Y:S02]  /*0310*/  LDG.E R12, desc[UR10][R12.64] ;  /* 0x0000000a0c0c7981 */ /* 0x000f64000c1e1900 */
[C---:B------:R-:W-:Y:S02]  /*0320*/  IMAD.WIDE.U32 R26, R19.reuse, 0x4, R16 ;  /* 0x00000004131a7825 */ /* 0x040fe400078e0010 */
[----:B------:R-:W5:Y:S02]  /*0330*/  LDG.E R16, desc[UR10][R16.64] ;  /* 0x0000000a10107981 */ /* 0x000f64000c1e1900 */
[C---:B------:R-:W-:Y:S02]  /*0340*/  IMAD.WIDE.U32 R14, R19.reuse, 0x4, R26 ;  /* 0x00000004130e7825 */ /* 0x040fe400078e001a */
[----:B------:R-:W5:Y:S02]  /*0350*/  LDG.E R26, desc[UR10][R26.64] ;  /* 0x0000000a1a1a7981 */ /* 0x000f64000c1e1900 */
[----:B------:R-:W-:-:S02]  /*0360*/  IMAD.WIDE.U32 R8, R19, 0x4, R14 ;  /* 0x0000000413087825 */ /* 0x000fc400078e000e */
[----:B------:R-:W5:Y:S04]  /*0370*/  LDG.E R29, desc[UR10][R14.64] ;  /* 0x0000000a0e1d7981 */ /* 0x000f68000c1e1900 */
[----:B------:R-:W5:Y:S01]  /*0380*/  LDG.E R8, desc[UR10][R8.64] ;  /* 0x0000000a08087981 */ /* 0x000f62000c1e1900 */
[----:B------:R-:W-:-:S04]  /*0390*/  IADD3 R32, PT, PT, R32, 0x10, RZ ;  /* 0x0000001020207810 */ /* 0x000fc80007ffe0ff */
[----:B------:R-:W-:Y:S02]  /*03a0*/  ISETP.NE.AND P0, PT, R32, RZ, PT ;  /* 0x000000ff2000720c */ /* 0x000fe40003f05270 */
[----:B------:R-:W-:Y:S01]  /*03b0*/  LEA R20, R19, R20, 0x4 ;  /* 0x0000001413147211 */ /* 0x000fe200078e20ff */
[----:B--2---:R-:W-:-:S04]  /*03c0*/  FADD R21, R21, R18 ;  /* 0x0000001215157221 */ /* 0x004fc80000000000 */
[----:B---3--:R-:W-:-:S04]  /*03d0*/  FADD R22, R21, R22 ;  /* 0x0000001615167221 */ /* 0x008fc80000000000 */
[----:B----4-:R-:W-:-:S04]  /*03e0*/  FADD R23, R22, R23 ;  /* 0x0000001716177221 */ /* 0x010fc80000000000 */
[----:B------:R-:W-:-:S04]  /*03f0*/  FADD R24, R23, R24 ;  /* 0x0000001817187221 */ /* 0x000fc80000000000 */
[----:B------:R-:W-:-:S04]  /*0400*/  FADD R25, R24, R25 ;  /* 0x0000001918197221 */ /* 0x000fc80000000000 */
[----:B------:R-:W-:-:S04]  /*0410*/  FADD R25, R25, R28 ;  /* 0x0000001c19197221 */ /* 0x000fc80000000000 */
[----:B------:R-:W-:-:S04]  /*0420*/  FADD R30, R25, R30 ;  /* 0x0000001e191e7221 */ /* 0x000fc80000000000 */
[----:B------:R-:W-:-:S04]  /*0430*/  FADD R33, R30, R33 ;  /* 0x000000211e217221 */ /* 0x000fc80000000000 */
[----:B------:R-:W-:-:S04]  /*0440*/  FADD R33, R33, R2 ;  /* 0x0000000221217221 */ /* 0x000fc80000000000 */
[----:B------:R-:W-:-:S04]  /*0450*/  FADD R33, R33, R4 ;  /* 0x0000000421217221 */ /* 0x000fc80000000000 */
[----:B------:R-:W-:-:S04]  /*0460*/  FADD R33, R33, R10 ;  /* 0x0000000a21217221 */ /* 0x000fc80000000000 */
[----:B-----5:R-:W-:-:S04]  /*0470*/  FADD R33, R33, R12 ;  /* 0x0000000c21217221 */ /* 0x020fc80000000000 */
[----:B------:R-:W-:-:S04]  /*0480*/  FADD R33, R33, R16 ;  /* 0x0000001021217221 */ /* 0x000fc80000000000 */
[----:B------:R-:W-:-:S04]  /*0490*/  FADD R26, R33, R26 ;  /* 0x0000001a211a7221 */ /* 0x000fc80000000000 */
[----:B------:R-:W-:-:S04]  /*04a0*/  FADD R29, R26, R29 ;  /* 0x0000001d1a1d7221 */ /* 0x000fc80000000000 */
[----:B------:R-:W-:Y:S01]  /*04b0*/  FADD R18, R29, R8 ;  /* 0x000000081d127221 */ /* 0x000fe20000000000 */
[----:B------:R-:W-:Y:S06]  /*04c0*/  @P0 BRA `(.L_x_2) ;  /* 0xfffffffc002c0947 */ /* 0x000fec000383ffff */
.L_x_1:
[----:B------:R-:W-:Y:S05]  /*04d0*/  @!P1 BRA `(.L_x_0) ;  /* 0x0000000000f89947 */ /* 0x000fea0003800000 */
[----:B------:R-:W-:Y:S02]  /*04e0*/  ISETP.GE.U32.AND P0, PT, R31, 0x8, PT ;  /* 0x000000081f00780c */ /* 0x000fe40003f06070 */
[----:B------:R-:W-:-:S04]  /*04f0*/  LOP3.LUT R22, R19, 0x7, RZ, 0xc0, !PT ;  /* 0x0000000713167812 */ /* 0x000fc800078ec0ff */
[----:B------:R-:W-:-:S07]  /*0500*/  ISETP.NE.AND P1, PT, R22, RZ, PT ;  /* 0x000000ff1600720c */ /* 0x000fce0003f25270 */
[----:B------:R-:W-:Y:S06]  /*0510*/  @!P0 BRA `(.L_x_3) ;  /* 0x00000000006c8947 */ /* 0x000fec0003800000 */
[----:B------:R-:W1:Y:S01]  /*0520*/  LDC.64 R2, c[0x0][0x380] ;  /* 0x0000e000ff027b82 */ /* 0x000e620000000a00 */
[----:B------:R-:W-:-:S04]  /*0530*/  IMAD R5, R6, R19, R0 ;  /* 0x0000001306057224 */ /* 0x000fc800078e0200 */
[----:B-1----:R-:W-:-:S04]  /*0540*/  IMAD.WIDE R2, R5, 0x4, R2 ;  /* 0x0000000405027825 */ /* 0x002fc800078e0202 */
[C---:B------:R-:W-:Y:S02]  /*0550*/  IMAD.WIDE.U32 R4, R19.reuse, 0x4, R2 ;  /* 0x0000000413047825 */ /* 0x040fe400078e0002 */
[----:B0-----:R-:W2:Y:S02]  /*0560*/  LDG.E R3, desc[UR10][R2.64] ;  /* 0x0000000a02037981 */ /* 0x001ea4000c1e1900 */
[C---:B------:R-:W-:Y:S02]  /*0570*/  IMAD.WIDE.U32 R8, R19.reuse, 0x4, R4 ;  /* 0x0000000413087825 */ /* 0x040fe400078e0004 */
[----:B------:R-:W3:Y:S02]  /*0580*/  LDG.E R4, desc[UR10][R4.64] ;  /* 0x0000000a04047981 */ /* 0x000ee4000c1e1900 */
[C---:B------:R-:W-:Y:S02]  /*0590*/  IMAD.WIDE.U32 R10, R19.reuse, 0x4, R8 ;  /* 0x00000004130a7825 */ /* 0x040fe400078e0008 */
[----:B------:R-:W4:Y:S02]  /*05a0*/  LDG.E R8, desc[UR10][R8.64] ;  /* 0x0000000a08087981 */ /* 0x000f24000c1e1900 */
[----:B------:R-:W-:-:S02]  /*05b0*/  IMAD.WIDE.U32 R12, R19, 0x4, R10 ;  /* 0x00000004130c7825 */ /* 0x000fc400078e000a */
        /* <DEDUP_REMOVED lines=8> */
[----:B------:R-:W-:Y:S01]  /*0640*/  IADD3 R6, PT, PT, R6, 0x8, RZ ;  /* 0x0000000806067810 */ /* 0x000fe20007ffe0ff */
[----:B--2---:R-:W-:-:S04]  /*0650*/  FADD R3, R18, R3 ;  /* 0x0000000312037221 */ /* 0x004fc80000000000 */
[----:B---3--:R-:W-:-:S04]  /*0660*/  FADD R3, R3, R4 ;  /* 0x0000000403037221 */ /* 0x008fc80000000000 */
[----:B----4-:R-:W-:-:S04]  /*0670*/  FADD R3, R3, R8 ;  /* 0x0000000803037221 */ /* 0x010fc80000000000 */
[----:B-----5:R-:W-:-:S04]  /*0680*/  FADD R3, R3, R10 ;  /* 0x0000000a03037221 */ /* 0x020fc80000000000 */
[----:B------:R-:W-:-:S04]  /*0690*/  FADD R3, R3, R12 ;  /* 0x0000000c03037221 */ /* 0x000fc80000000000 */
[----:B------:R-:W-:-:S04]  /*06a0*/  FADD R3, R3, R14 ;  /* 0x0000000e03037221 */ /* 0x000fc80000000000 */
[----:B------:R-:W-:-:S04]  /*06b0*/  FADD R3, R3, R16 ;  /* 0x0000001003037221 */ /* 0x000fc80000000000 */
[----:B------:R-:W-:-:S07]  /*06c0*/  FADD R18, R3, R20 ;  /* 0x0000001403127221 */ /* 0x000fce0000000000 */
.L_x_3:
        /* <DEDUP_REMOVED lines=12> */
[----:B------:R-:W-:Y:S02]  /*0790*/  IMAD.WIDE.U32 R10, R19, 0x4, R8 ;  /* 0x00000004130a7825 */ /* 0x000fe400078e0008 */
[----:B------:R-:W4:Y:S04]  /*07a0*/  LDG.E R9, desc[UR10][R8.64] ;  /* 0x0000000a08097981 */ /* 0x000f28000c1e1900 */
[----:B------:R-:W5:Y:S01]  /*07b0*/  LDG.E R11, desc[UR10][R10.64] ;  /* 0x0000000a0a0b7981 */ /* 0x000f62000c1e1900 */
[----:B------:R-:W-:Y:S01]  /*07c0*/  IADD3 R6, PT, PT, R6, 0x4, RZ ;  /* 0x0000000406067810 */ /* 0x000fe20007ffe0ff */
[----:B--2---:R-:W-:-:S04]  /*07d0*/  FADD R18, R18, R3 ;  /* 0x0000000312127221 */ /* 0x004fc80000000000 */
[----:B---3--:R-:W-:-:S04]  /*07e0*/  FADD R18, R18, R5 ;  /* 0x0000000512127221 */ /* 0x008fc80000000000 */
[----:B----4-:R-:W-:-:S04]  /*07f0*/  FADD R18, R18, R9 ;  /* 0x0000000912127221 */ /* 0x010fc80000000000 */
[----:B-----5:R-:W-:-:S07]  /*0800*/  FADD R18, R18, R11 ;  /* 0x0000000b12127221 */ /* 0x020fce0000000000 */
.L_x_4:
[----:B------:R-:W-:Y:S05]  /*0810*/  @!P1 BRA `(.L_x_0) ;  /* 0x0000000000289947 */ /* 0x000fea0003800000 */
[----:B------:R-:W1:Y:S01]  /*0820*/  LDC.64 R4, c[0x0][0x380] ;  /* 0x0000e000ff047b82 */ /* 0x000e620000000a00 */
[----:B------:R-:W-:Y:S01]  /*0830*/  IMAD R6, R6, R19, R0 ;  /* 0x0000001306067224 */ /* 0x000fe200078e0200 */
[----:B------:R-:W-:-:S07]  /*0840*/  IADD3 R12, PT, PT, -R12, RZ, RZ ;  /* 0x000000ff0c0c7210 */ /* 0x000fce0007ffe1ff */
.L_x_5:
[----:B-1----:R-:W-:-:S06]  /*0850*/  IMAD.WIDE R2, R6, 0x4, R4 ;  /* 0x0000000406027825 */ /* 0x002fcc00078e0204 */
[----:B0-----:R-:W2:Y:S01]  /*0860*/  LDG.E R3, desc[UR10][R2.64] ;  /* 0x0000000a02037981 */ /* 0x001ea2000c1e1900 */
[----:B------:R-:W-:Y:S02]  /*0870*/  IADD3 R12, PT, PT, R12, 0x1, RZ ;  /* 0x000000010c0c7810 */ /* 0x000fe40007ffe0ff */
[----:B------:R-:W-:Y:S02]  /*0880*/  IADD3 R6, PT, PT, R6, R19, RZ ;  /* 0x0000001306067210 */ /* 0x000fe40007ffe0ff */
[----:B------:R-:W-:Y:S01]  /*0890*/  ISETP.NE.AND P0, PT, R12, RZ, PT ;  /* 0x000000ff0c00720c */ /* 0x000fe20003f05270 */
[----:B--2---:R-:W-:-:S12]  /*08a0*/  FADD R18, R3, R18 ;  /* 0x0000001203127221 */ /* 0x004fd80000000000 */
[----:B------:R-:W-:Y:S05]  /*08b0*/  @P0 BRA `(.L_x_5) ;  /* 0xfffffffc00e40947 */ /* 0x000fea000383ffff */
.L_x_0:
[----:B------:R-:W-:Y:S01]  /*08c0*/  I2FP.F32.S32 R5, R19 ;  /* 0x0000001300057245 */ /* 0x000fe20000201400 */
[----:B------:R-:W-:Y:S03]  /*08d0*/  BSSY.RECONVERGENT B2, `(.L_x_6) ;  /* 0x000000d000027945 */ /* 0x000fe60003800200 */
[----:B------:R-:W1:Y:S08]  /*08e0*/  MUFU.RCP R2, R5 ;  /* 0x0000000500027308 */ /* 0x000e700000001000 */
[----:B------:R-:W2:Y:S01]  /*08f0*/  FCHK P0, R18, R5 ;  /* 0x0000000512007302 */ /* 0x000ea20000000000 */
[----:B-1----:R-:W-:-:S04]  /*0900*/  FFMA R3, -R5, R2, 1 ;  /* 0x3f80000005037423 */ /* 0x002fc80000000102 */
[----:B------:R-:W-:-:S04]  /*0910*/  FFMA R2, R2, R3, R2 ;  /* 0x0000000302027223 */ /* 0x000fc80000000002 */
[----:B------:R-:W-:-:S04]  /*0920*/  FFMA R3, R2, R18, RZ ;  /* 0x0000001202037223 */ /* 0x000fc800000000ff */
[----:B------:R-:W-:-:S04]  /*0930*/  FFMA R4, -R5, R3, R18 ;  /* 0x0000000305047223 */ /* 0x000fc80000000112 */
[----:B------:R-:W-:Y:S01]  /*0940*/  FFMA R2, R2, R4, R3 ;  /* 0x0000000402027223 */ /* 0x000fe20000000003 */
[----:B--2---:R-:W-:Y:S06]  /*0950*/  @!P0 BRA `(.L_x_7) ;  /* 0x0000000000108947 */ /* 0x004fec0003800000 */
[----:B------:R-:W-:Y:S02]  /*0960*/  MOV R3, R5 ;  /* 0x0000000500037202 */ /* 0x000fe40000000f00 */
[----:B------:R-:W-:-:S07]  /*0970*/  MOV R22, 0x990 ;  /* 0x0000099000167802 */ /* 0x000fce0000000f00 */
[----:B0-----:R-:W-:Y:S05]  /*0980*/  CALL.REL.NOINC `($__internal_1_$__cuda_sm3x_div_rn_noftz_f32_slowpath) ;  /* 0x0000003000a47944 */ /* 0x001fea0003c00000 */
[----:B------:R-:W-:-:S07]  /*0990*/  MOV R2, R25 ;  /* 0x0000001900027202 */ /* 0x000fce0000000f00 */
.L_x_7:
[----:B0-----:R-:W-:Y:S05]  /*09a0*/  BSYNC.RECONVERGENT B2 ;  /* 0x0000000000027941 */ /* 0x001fea0003800200 */
.L_x_6:
[----:B------:R-:W-:Y:S01]  /*09b0*/  BAR.SYNC.DEFER_BLOCKING 0x0 ;  /* 0x0000000000007b1d */ /* 0x000fe20000010000 */
[----:B------:R-:W-:-:S05]  /*09c0*/  HFMA2 R18, -RZ, RZ, 0, 0 ;  /* 0x00000000ff127431 */ /* 0x000fca00000001ff */
[----:B------:R-:W-:Y:S05]  /*09d0*/  @!P2 BRA `(.L_x_8) ;  /* 0x0000000c00e8a947 */ /* 0x000fea0003800000 */
[----:B------:R-:W0:Y:S01]  /*09e0*/  LDCU UR8, c[0x0][0x390] ;  /* 0x00007200ff0877ac */ /* 0x000e220008000800 */
[----:B------:R-:W-:Y:S01]  /*09f0*/  MOV R18, RZ ;  /* 0x000000ff00127202 */ /* 0x000fe20000000f00 */
[----:B------:R-:W-:Y:S01]  /*0a00*/  UMOV UR4, URZ ;  /* 0x000000ff00047c82 */ /* 0x000fe20008000000 */
[----:B0-----:R-:W-:Y:S02]  /*0a10*/  UISETP.NE.AND UP0, UPT, UR8, 0x1, UPT ;  /* 0x000000010800788c */ /* 0x001fe4000bf05270 */
[----:B------:R-:W-:-:S07]  /*0a20*/  IMAD R3, R0, UR8, RZ ;  /* 0x0000000800037c24 */ /* 0x000fce000f8e02ff */
[----:B------:R-:W-:Y:S05]  /*0a30*/  BRA.U !UP0, `(.L_x_9) ;  /* 0x0000000908887547 */ /* 0x000fea000b800000 */
[----:B------:R-:W0:Y:S01]  /*0a40*/  LDCU.64 UR6, c[0x0][0x380] ;  /* 0x00007000ff0677ac */ /* 0x000e220008000a00 */
[----:B------:R-:W-:Y:S02]  /*0a50*/  MOV R18, RZ ;  /* 0x000000ff00127202 */ /* 0x000fe40000000f00 */
[----:B------:R-:W-:Y:S01]  /*0a60*/  MOV R4, R3 ;  /* 0x0000000300047202 */ /* 0x000fe20000000f00 */
[----:B------:R-:W-:-:S04]  /*0a70*/  ULOP3.LUT UR4, UR8, 0x7ffffffe, URZ, 0xc0, !UPT ;  /* 0x7ffffffe08047892 */ /* 0x000fc8000f8ec0ff */
[----:B------:R-:W-:Y:S02]  /*0a80*/  UIADD3 UR8, UPT, UPT, -UR4, URZ, URZ ;  /* 0x000000ff04087290 */ /* 0x000fe4000fffe1ff */
[----:B0-----:R-:W-:-:S04]  /*0a90*/  UIADD3 UR6, UP0, UPT, UR6, 0x4, URZ ;  /* 0x0000000406067890 */ /* 0x001fc8000ff1e0ff */
[----:B------:R-:W-:-:S12]  /*0aa0*/  UIADD3.X UR7, UPT, UPT, URZ, UR7, URZ, UP0, !UPT ;  /* 0x00000007ff077290 */ /* 0x000fd800087fe4ff */
.L_x_15:
[----:B------:R-:W-:Y:S02]  /*0ab0*/  MOV R8, UR6 ;  /* 0x0000000600087c02 */ /* 0x000fe40008000f00 */
[----:B------:R-:W-:-:S03]  /*0ac0*/  MOV R9, UR7 ;  /* 0x0000000700097c02 */ /* 0x000fc60008000f00 */
[----:B------:R-:W-:-:S05]  /*0ad0*/  IMAD.WIDE R10, R4, 0x4, R8 ;  /* 0x00000004040a7825 */ /* 0x000fca00078e0208 */
[----:B------:R-:W2:Y:S04]  /*0ae0*/  LDG.E R9, desc[UR10][R10.64+-0x4] ;  /* 0xfffffc0a0a097981 */ /* 0x000ea8000c1e1900 */
[----:B------:R-:W3:Y:S01]  /*0af0*/  LDG.E R13, desc[UR10][R10.64] ;  /* 0x0000000a0a0d7981 */ /* 0x000ee2000c1e1900 */
[----:B------:R-:W-:Y:S01]  /*0b00*/  UIADD3 UR8, UPT, UPT, UR8, 0x2, URZ ;  /* 0x0000000208087890 */ /* 0x000fe2000fffe0ff */
[----:B------:R-:W-:Y:S03]  /*0b10*/  BSSY.RECONVERGENT B0, `(.L_x_10) ;  /* 0x0000049000007945 */ /* 0x000fe60003800200 */
[----:B------:R-:W-:Y:S01]  /*0b20*/  UISETP.NE.AND UP0, UPT, UR8, URZ, UPT ;  /* 0x000000ff0800728c */ /* 0x000fe2000bf05270 */
[----:B--2---:R-:W-:Y:S01]  /*0b30*/  FADD R8, R9, -R2 ;  /* 0x8000000209087221 */ /* 0x004fe20000000000 */
[----:B------:R-:W-:-:S02]  /*0b40*/  HFMA2 R9, -RZ, RZ, 1.875, 0 ;  /* 0x3f800000ff097431 */ /* 0x000fc400000001ff */
[----:B---3--:R-:W-:Y:S02]  /*0b50*/  FADD R6, R13, -R2 ;  /* 0x800000020d067221 */ /* 0x008fe40000000000 */
[----:B------:R-:W-:-:S03]  /*0b60*/  FSETP.NEU.AND P0, PT, R8, 1, PT ;  /* 0x3f8000000800780b */ /* 0x000fc60003f0d000 */
[----:B------:R-:W-:-:S10]  /*0b70*/  FSETP.NEU.AND P1, PT, R6, 1, PT ;  /* 0x3f8000000600780b */ /* 0x000fd40003f2d000 */
[----:B------:R-:W-:Y:S05]  /*0b80*/  @!P0 BRA `(.L_x_11) ;  /* 0x0000000400048947 */ /* 0x000fea0003800000 */
[----:B------:R-:W-:-:S13]  /*0b90*/  FSETP.NAN.AND P0, PT, |R8|, |R8|, PT ;  /* 0x400000080800720b */ /* 0x000fda0003f08200 */
[----:B------:R-:W-:Y:S01]  /*0ba0*/  @P0 FADD R9, R8, 2 ;  /* 0x4000000008090421 */ /* 0x000fe20000000000 */
[----:B------:R-:W-:Y:S06]  /*0bb0*/  @P0 BRA `(.L_x_11) ;  /* 0x0000000000f80947 */ /* 0x000fec0003800000 */
[C---:B------:R-:W-:Y:S01]  /*0bc0*/  FMUL R9, |R8|.reuse, 16777216 ;  /* 0x4b80000008097820 */ /* 0x040fe20000400200 */
[----:B------:R-:W-:Y:S02]  /*0bd0*/  FSETP.GEU.AND P0, PT, |R8|, 1.175494350822287508e-38, PT ;  /* 0x008000000800780b */ /* 0x000fe40003f0e200 */
[----:B------:R-:W-:Y:S02]  /*0be0*/  MOV R15, 0x3a2c32e4 ;  /* 0x3a2c32e4000f7802 */ /* 0x000fe40000000f00 */
[----:B------:R-:W-:-:S04]  /*0bf0*/  FSEL R9, R9, |R8|, !P0 ;  /* 0x4000000809097208 */ /* 0x000fc80004000000 */
[----:B------:R-:W-:-:S04]  /*0c00*/  IADD3 R10, PT, PT, R9, -0x3f3504f3, RZ ;  /* 0xc0cafb0d090a7810 */ /* 0x000fc80007ffe0ff */
[----:B------:R-:W-:-:S04]  /*0c10*/  LOP3.LUT R10, R10, 0xff800000, RZ, 0xc0, !PT ;  /* 0xff8000000a0a7812 */ /* 0x000fc800078ec0ff */
[-C--:B------:R-:W-:Y:S02]  /*0c20*/  IADD3 R9, PT, PT, R9, -R10.reuse, RZ ;  /* 0x8000000a09097210 */ /* 0x080fe40007ffe0ff */
[----:B------:R-:W-:-:S03]  /*0c30*/  I2FP.F32.S32 R10, R10 ;  /* 0x0000000a000a7245 */ /* 0x000fc60000201400 */
[C---:B------:R-:W-:Y:S01]  /*0c40*/  FADD R12, R9.reuse, 1 ;  /* 0x3f800000090c7421 */ /* 0x040fe20000000000 */
[----:B------:R-:W-:Y:S01]  /*0c50*/  FADD R11, R9, -1 ;  /* 0xbf800000090b7421 */ /* 0x000fe20000000000 */
[----:B------:R-:W-:Y:S02]  /*0c60*/  FSEL R9, RZ, -24, P0 ;  /* 0xc1c00000ff097808 */ /* 0x000fe40000000000 */
[----:B------:R-:W-:Y:S01]  /*0c70*/  FSETP.NEU.AND P0, PT, |R8|, +INF , PT ;  /* 0x7f8000000800780b */ /* 0x000fe20003f0d200 */
[----:B------:R-:W-:Y:S01]  /*0c80*/  FADD R13, R11, R11 ;  /* 0x0000000b0b0d7221 */ /* 0x000fe20000000000 */
[----:B------:R-:W0:Y:S01]  /*0c90*/  MUFU.RCP R12, R12 ;  /* 0x0000000c000c7308 */ /* 0x000e220000001000 */
[----:B------:R-:W-:Y:S01]  /*0ca0*/  FFMA R9, R10, 1.1920928955078125e-07, R9 ;  /* 0x340000000a097823 */ /* 0x000fe20000000009 */
[----:B------:R-:W-:-:S13]  /*0cb0*/  FSETP.NEU.AND P0, PT, R8, RZ, P0 ;  /* 0x000000ff0800720b */ /* 0x000fda000070d000 */
[----:B------:R-:W-:Y:S01]  /*0cc0*/  @!P0 FADD R8, R8, R8 ;  /* 0x0000000808088221 */ /* 0x000fe20000000000 */
[----:B0-----:R-:W-:-:S04]  /*0cd0*/  FMUL R14, R12, R13 ;  /* 0x0000000d0c0e7220 */ /* 0x001fc80000400000 */
[----:B------:R-:W-:Y:S01]  /*0ce0*/  FADD R13, R11, -R14 ;  /* 0x8000000e0b0d7221 */ /* 0x000fe20000000000 */
[CC--:B------:R-:W-:Y:S01]  /*0cf0*/  FMUL R10, R14.reuse, R14.reuse ;  /* 0x0000000e0e0a7220 */ /* 0x0c0fe20000400000 */
[----:B------:R-:W-:Y:S02]  /*0d00*/  FFMA R20, R14, 1.4426950216293334961, R9 ;  /* 0x3fb8aa3b0e147823 */ /* 0x000fe40000000009 */
[----:B------:R-:W-:Y:S01]  /*0d10*/  FADD R16, R13, R13 ;  /* 0x0000000d0d107221 */ /* 0x000fe20000000000 */
[C---:B------:R-:W-:Y:S01]  /*0d20*/  FFMA R13, R10.reuse, R15, 0.0032181653659790754318 ;  /* 0x3b52e7db0a0d7423 */ /* 0x040fe2000000000f */
[----:B------:R-:W-:Y:S02]  /*0d30*/  FADD R9, R9, -R20 ;  /* 0x8000001409097221 */ /* 0x000fe40000000000 */
[----:B------:R-:W-:Y:S01]  /*0d40*/  FFMA R11, R11, -R14, R16 ;  /* 0x8000000e0b0b7223 */ /* 0x000fe20000000010 */
[----:B------:R-:W-:Y:S01]  /*0d50*/  FFMA R13, R10, R13, 0.018033718690276145935 ;  /* 0x3c93bb730a0d7423 */ /* 0x000fe2000000000d */
[----:B------:R-:W-:-:S02]  /*0d60*/  FFMA R16, R14, 1.4426950216293334961, R9 ;  /* 0x3fb8aa3b0e107823 */ /* 0x000fc40000000009 */
[----:B------:R-:W-:Y:S01]  /*0d70*/  FMUL R11, R12, R11 ;  /* 0x0000000b0c0b7220 */ /* 0x000fe20000400000 */
[----:B------:R-:W-:-:S03]  /*0d80*/  FFMA R13, R10, R13, 0.12022458761930465698 ;  /* 0x3df6384f0a0d7423 */ /* 0x000fc6000000000d */
[----:B------:R-:W-:Y:S01]  /*0d90*/  FFMA R9, R11, 1.4426950216293334961, R16 ;  /* 0x3fb8aa3b0b097823 */ /* 0x000fe20000000010 */
[----:B------:R-:W-:-:S03]  /*0da0*/  FMUL R13, R10, R13 ;  /* 0x0000000d0a0d7220 */ /* 0x000fc60000400000 */
[----:B------:R-:W-:Y:S01]  /*0db0*/  FFMA R12, R14, 1.9251366722983220825e-08, R9 ;  /* 0x32a55e340e0c7823 */ /* 0x000fe20000000009 */
[----:B------:R-:W-:-:S04]  /*0dc0*/  FMUL R10, R13, 3 ;  /* 0x404000000d0a7820 */ /* 0x000fc80000400000 */
[----:B------:R-:W-:Y:S01]  /*0dd0*/  FFMA R10, R11, R10, R12 ;  /* 0x0000000a0b0a7223 */ /* 0x000fe2000000000c */
[----:B------:R-:W-:-:S03]  /*0de0*/  HFMA2 R12, -RZ, RZ, 0.64013671875, -15.109375 ;  /* 0x391fcb8eff0c7431 */ /* 0x000fc600000001ff */
[----:B------:R-:W-:-:S04]  /*0df0*/  FFMA R13, R14, R13, R10 ;  /* 0x0000000d0e0d7223 */ /* 0x000fc8000000000a */
[----:B------:R-:W-:-:S04]  /*0e00*/  FADD R9, R20, R13 ;  /* 0x0000000d14097221 */ /* 0x000fc80000000000 */
[----:B------:R-:W-:Y:S01]  /*0e10*/  FMUL R10, R9, 2 ;  /* 0x40000000090a7820 */ /* 0x000fe20000400000 */
[----:B------:R-:W-:-:S03]  /*0e20*/  FADD R20, -R20, R9 ;  /* 0x0000000914147221 */ /* 0x000fc60000000100 */
[----:B------:R-:W0:Y:S01]  /*0e30*/  FRND R11, R10 ;  /* 0x0000000a000b7307 */ /* 0x000e220000201000 */
[----:B------:R-:W-:Y:S01]  /*0e40*/  FADD R20, R13, -R20 ;  /* 0x800000140d147221 */ /* 0x000fe20000000000 */
[----:B------:R-:W-:Y:S01]  /*0e50*/  FFMA R9, R9, 2, -R10 ;  /* 0x4000000009097823 */ /* 0x000fe2000000080a */
[----:B------:R-:W-:-:S03]  /*0e60*/  FSETP.GT.AND P3, PT, |R10|, 152, PT ;  /* 0x431800000a00780b */ /* 0x000fc60003f64200 */
[----:B------:R-:W-:Y:S01]  /*0e70*/  FFMA R20, R20, 2, R9 ;  /* 0x4000000014147823 */ /* 0x000fe20000000009 */
[----:B0-----:R-:W-:Y:S01]  /*0e80*/  FADD R9, R10, -R11 ;  /* 0x8000000b0a097221 */ /* 0x001fe20000000000 */
[----:B------:R-:W-:-:S03]  /*0e90*/  FSETP.GT.AND P2, PT, R11, RZ, PT ;  /* 0x000000ff0b00720b */ /* 0x000fc60003f44000 */
[----:B------:R-:W-:Y:S01]  /*0ea0*/  FADD R9, R9, R20 ;  /* 0x0000001409097221 */ /* 0x000fe20000000000 */
[----:B------:R-:W-:Y:S02]  /*0eb0*/  SEL R11, RZ, 0x83000000, P2 ;  /* 0x83000000ff0b7807 */ /* 0x000fe40001000000 */
[----:B------:R-:W-:Y:S01]  /*0ec0*/  FSETP.GEU.AND P2, PT, R10, RZ, PT ;  /* 0x000000ff0a00720b */ /* 0x000fe20003f4e000 */
[----:B------:R-:W-:Y:S01]  /*0ed0*/  FFMA R12, R9, R12, 0.0013391353422775864601 ;  /* 0x3aaf85ed090c7423 */ /* 0x000fe2000000000c */
[----:B------:R-:W-:-:S03]  /*0ee0*/  IADD3 R13, PT, PT, R11, 0x7f000000, RZ ;  /* 0x7f0000000b0d7810 */ /* 0x000fc60007ffe0ff */
[C---:B------:R-:W-:Y:S02]  /*0ef0*/  FFMA R14, R9.reuse, R12, 0.0096188392490148544312 ;  /* 0x3c1d9856090e7423 */ /* 0x040fe4000000000c */
[----:B------:R-:W0:Y:S02]  /*0f00*/  F2I.NTZ R12, R10 ;  /* 0x0000000a000c7305 */ /* 0x000e240000203100 */
[----:B------:R-:W-:-:S04]  /*0f10*/  FFMA R14, R9, R14, 0.055503588169813156128 ;  /* 0x3d6357bb090e7423 */ /* 0x000fc8000000000e */
[----:B------:R-:W-:-:S04]  /*0f20*/  FFMA R14, R9, R14, 0.24022644758224487305 ;  /* 0x3e75fdec090e7423 */ /* 0x000fc8000000000e */
[----:B------:R-:W-:-:S04]  /*0f30*/  FFMA R14, R9, R14, 0.69314718246459960938 ;  /* 0x3f317218090e7423 */ /* 0x000fc8000000000e */
[----:B------:R-:W-:Y:S01]  /*0f40*/  FFMA R14, R9, R14, 1 ;  /* 0x3f800000090e7423 */ /* 0x000fe2000000000e */
[----:B0-----:R-:W-:Y:S02]  /*0f50*/  LEA R12, R12, -R11, 0x17 ;  /* 0x8000000b0c0c7211 */ /* 0x001fe400078eb8ff */
[----:B------:R-:W-:Y:S01]  /*0f60*/  FSEL R9, RZ, +INF , !P2 ;  /* 0x7f800000ff097808 */ /* 0x000fe20005000000 */
[----:B------:R-:W-:-:S04]  /*0f70*/  FMUL R13, R13, R14 ;  /* 0x0000000e0d0d7220 */ /* 0x000fc80000400000 */
[----:B------:R-:W-:Y:S01]  /*0f80*/  @!P3 FMUL R9, R12, R13 ;  /* 0x0000000d0c09b220 */ /* 0x000fe20000400000 */
[----:B------:R-:W-:-:S07]  /*0f90*/  @!P0 LOP3.LUT R9, R8, 0x7fffffff, RZ, 0xc0, !PT ;  /* 0x7fffffff08098812 */ /* 0x000fce00078ec0ff */
.L_x_11:
[----:B------:R-:W-:Y:S05]  /*0fa0*/  BSYNC.RECONVERGENT B0 ;  /* 0x0000000000007941 */ /* 0x000fea0003800200 */
.L_x_10:
[----:B------:R-:W-:Y:S01]  /*0fb0*/  BSSY.RECONVERGENT B0, `(.L_x_12) ;  /* 0x0000047000007945 */ /* 0x000fe20003800200 */
[----:B------:R-:W-:Y:S01]  /*0fc0*/  MOV R11, 0x3f800000 ;  /* 0x3f800000000b7802 */ /* 0x000fe20000000f00 */
[----:B------:R-:W-:Y:S02]  /*0fd0*/  FADD R18, R9, R18 ;  /* 0x0000001209127221 */ /* 0x000fe40000000000 */
[----:B------:R-:W-:Y:S05]  /*0fe0*/  @!P1 BRA `(.L_x_13) ;  /* 0x00000004000c9947 */ /* 0x000fea0003800000 */
[----:B------:R-:W-:-:S13]  /*0ff0*/  FSETP.NAN.AND P0, PT, |R6|, |R6|, PT ;  /* 0x400000060600720b */ /* 0x000fda0003f08200 */
[----:B------:R-:W-:Y:S05]  /*1000*/  @P0 BRA `(.L_x_14) ;  /* 0x0000000400000947 */ /* 0x000fea0003800000 */
[C---:B------:R-:W-:Y:S01]  /*1010*/  FMUL R9, |R6|.reuse, 16777216 ;  /* 0x4b80000006097820 */ /* 0x040fe20000400200 */
[C---:B------:R-:W-:Y:S01]  /*1020*/  FSETP.GEU.AND P0, PT, |R6|.reuse, 1.175494350822287508e-38, PT ;  /* 0x008000000600780b */ /* 0x040fe20003f0e200 */
[----:B------:R-:W-:Y:S01]  /*1030*/  HFMA2 R14, -RZ, RZ, 0.771484375, 0.21533203125 ;  /* 0x3a2c32e4ff0e7431 */ /* 0x000fe200000001ff */
[----:B------:R-:W-:Y:S02]  /*1040*/  FSETP.NEU.AND P3, PT, R6, RZ, PT ;  /* 0x000000ff0600720b */ /* 0x000fe40003f6d000 */
[----:B------:R-:W-:-:S04]  /*1050*/  FSEL R9, R9, |R6|, !P0 ;  /* 0x4000000609097208 */ /* 0x000fc80004000000 */
[----:B------:R-:W-:-:S04]  /*1060*/  IADD3 R8, PT, PT, R9, -0x3f3504f3, RZ ;  /* 0xc0cafb0d09087810 */ /* 0x000fc80007ffe0ff */
[----:B------:R-:W-:-:S04]  /*1070*/  LOP3.LUT R8, R8, 0xff800000, RZ, 0xc0, !PT ;  /* 0xff80000008087812 */ /* 0x000fc800078ec0ff */
[-C--:B------:R-:W-:Y:S02]  /*1080*/  IADD3 R9, PT, PT, R9, -R8.reuse, RZ ;  /* 0x8000000809097210 */ /* 0x080fe40007ffe0ff */
[----:B------:R-:W-:-:S03]  /*1090*/  I2FP.F32.S32 R8, R8 ;  /* 0x0000000800087245 */ /* 0x000fc60000201400 */
[C---:B------:R-:W-:Y:S01]  /*10a0*/  FADD R11, R9.reuse, 1 ;  /* 0x3f800000090b7421 */ /* 0x040fe20000000000 */
[----:B------:R-:W-:Y:S01]  /*10b0*/  FADD R10, R9, -1 ;  /* 0xbf800000090a7421 */ /* 0x000fe20000000000 */
[----:B------:R-:W-:-:S03]  /*10c0*/  FSEL R9, RZ, -24, P0 ;  /* 0xc1c00000ff097808 */ /* 0x000fc60000000000 */
[----:B------:R-:W-:Y:S01]  /*10d0*/  FADD R12, R10, R10 ;  /* 0x0000000a0a0c7221 */ /* 0x000fe20000000000 */
[----:B------:R-:W0:Y:S01]  /*10e0*/  MUFU.RCP R11, R11 ;  /* 0x0000000b000b7308 */ /* 0x000e220000001000 */
[----:B------:R-:W-:Y:S02]  /*10f0*/  FFMA R8, R8, 1.1920928955078125e-07, R9 ;  /* 0x3400000008087823 */ /* 0x000fe40000000009 */
        /* <DEDUP_REMOVED lines=16> */
[----:B------:R-:W-:-:S04]  /*1200*/  FFMA R9, R10, R9, R11 ;  /* 0x000000090a097223 */ /* 0x000fc8000000000b */
[----:B------:R-:W-:Y:S01]  /*1210*/  FFMA R12, R13, R12, R9 ;  /* 0x0000000c0d0c7223 */ /* 0x000fe20000000009 */
[----:B------:R-:W-:-:S03]  /*1220*/  MOV R13, 0x391fcb8e ;  /* 0x391fcb8e000d7802 */ /* 0x000fc60000000f00 */
[----:B------:R-:W-:-:S04]  /*1230*/  FADD R8, R17, R12 ;  /* 0x0000000c11087221 */ /* 0x000fc80000000000 */
[----:B------:R-:W-:Y:S01]  /*1240*/  FMUL R9, R8, 2 ;  /* 0x4000000008097820 */ /* 0x000fe20000400000 */
[----:B------:R-:W-:-:S03]  /*1250*/  FADD R17, -R17, R8 ;  /* 0x0000000811117221 */ /* 0x000fc60000000100 */
[----:B------:R-:W0:Y:S01]  /*1260*/  FRND R10, R9 ;  /* 0x00000009000a7307 */ /* 0x000e220000201000 */
[----:B------:R-:W-:Y:S01]  /*1270*/  FADD R17, R12, -R17 ;  /* 0x800000110c117221 */ /* 0x000fe20000000000 */
[----:B------:R-:W-:Y:S01]  /*1280*/  FFMA R8, R8, 2, -R9 ;  /* 0x4000000008087823 */ /* 0x000fe20000000809 */
[C---:B------:R-:W-:Y:S02]  /*1290*/  FSETP.GT.AND P1, PT, |R9|.reuse, 152, PT ;  /* 0x431800000900780b */ /* 0x040fe40003f24200 */
[----:B------:R-:W-:Y:S01]  /*12a0*/  FSETP.GEU.AND P2, PT, R9, RZ, PT ;  /* 0x000000ff0900720b */ /* 0x000fe20003f4e000 */
[----:B------:R-:W-:Y:S02]  /*12b0*/  FFMA R17, R17, 2, R8 ;  /* 0x4000000011117823 */ /* 0x000fe40000000008 */
[----:B------:R-:W1:Y:S01]  /*12c0*/  F2I.NTZ R11, R9 ;  /* 0x00000009000b7305 */ /* 0x000e620000203100 */
[----:B0-----:R-:W-:Y:S01]  /*12d0*/  FADD R8, R9, -R10 ;  /* 0x8000000a09087221 */ /* 0x001fe20000000000 */
[----:B------:R-:W-:-:S03]  /*12e0*/  FSETP.GT.AND P0, PT, R10, RZ, PT ;  /* 0x000000ff0a00720b */ /* 0x000fc60003f04000 */
[----:B------:R-:W-:Y:S01]  /*12f0*/  FADD R8, R8, R17 ;  /* 0x0000001108087221 */ /* 0x000fe20000000000 */
[----:B------:R-:W-:Y:S02]  /*1300*/  SEL R10, RZ, 0x83000000, P0 ;  /* 0x83000000ff0a7807 */ /* 0x000fe40000000000 */
[----:B------:R-:W-:Y:S01]  /*1310*/  FSETP.NEU.AND P0, PT, |R6|, +INF , PT ;  /* 0x7f8000000600780b */ /* 0x000fe20003f0d200 */
[----:B------:R-:W-:Y:S01]  /*1320*/  FFMA R13, R8, R13, 0.0013391353422775864601 ;  /* 0x3aaf85ed080d7423 */ /* 0x000fe2000000000d */
[----:B-1----:R-:W-:Y:S02]  /*1330*/  LEA R12, R11, -R10, 0x17 ;  /* 0x8000000a0b0c7211 */ /* 0x002fe400078eb8ff */
[----:B------:R-:W-:Y:S01]  /*1340*/  IADD3 R10, PT, PT, R10, 0x7f000000, RZ ;  /* 0x7f0000000a0a7810 */ /* 0x000fe20007ffe0ff */
[----:B------:R-:W-:Y:S01]  /*1350*/  FFMA R13, R8, R13, 0.0096188392490148544312 ;  /* 0x3c1d9856080d7423 */ /* 0x000fe2000000000d */
[----:B------:R-:W-:-:S03]  /*1360*/  FSEL R11, RZ, +INF , !P2 ;  /* 0x7f800000ff0b7808 */ /* 0x000fc60005000000 */
[----:B------:R-:W-:-:S04]  /*1370*/  FFMA R13, R8, R13, 0.055503588169813156128 ;  /* 0x3d6357bb080d7423 */ /* 0x000fc8000000000d */
[----:B------:R-:W-:-:S04]  /*1380*/  FFMA R13, R8, R13, 0.24022644758224487305 ;  /* 0x3e75fdec080d7423 */ /* 0x000fc8000000000d */
[----:B------:R-:W-:-:S04]  /*1390*/  FFMA R13, R8, R13, 0.69314718246459960938 ;  /* 0x3f317218080d7423 */ /* 0x000fc8000000000d */
[----:B------:R-:W-:-:S04]  /*13a0*/  FFMA R13, R8, R13, 1 ;  /* 0x3f800000080d7423 */ /* 0x000fc8000000000d */
[----:B------:R-:W-:-:S04]  /*13b0*/  FMUL R13, R10, R13 ;  /* 0x0000000d0a0d7220 */ /* 0x000fc80000400000 */
[----:B------:R-:W-:Y:S01]  /*13c0*/  @!P1 FMUL R11, R12, R13 ;  /* 0x0000000d0c0b9220 */ /* 0x000fe20000400000 */
[----:B------:R-:W-:Y:S06]  /*13d0*/  @P0 BRA P3, `(.L_x_13) ;  /* 0x0000000000100947 */ /* 0x000fec0001800000 */
[----:B------:R-:W-:-:S05]  /*13e0*/  FADD R6, R6, R6 ;  /* 0x0000000606067221 */ /* 0x000fca0000000000 */
[----:B------:R-:W-:Y:S01]  /*13f0*/  LOP3.LUT R11, R6, 0x7fffffff, RZ, 0xc0, !PT ;  /* 0x7fffffff060b7812 */ /* 0x000fe200078ec0ff */
[----:B------:R-:W-:Y:S06]  /*1400*/  BRA `(.L_x_13) ;  /* 0x0000000000047947 */ /* 0x000fec0003800000 */
.L_x_14:
[----:B------:R-:W-:-:S07]  /*1410*/  FADD R11, R6, 2 ;  /* 0x40000000060b7421 */ /* 0x000fce0000000000 */
.L_x_13:
[----:B------:R-:W-:Y:S05]  /*1420*/  BSYNC.RECONVERGENT B0 ;  /* 0x0000000000007941 */ /* 0x000fea0003800200 */
.L_x_12:
[----:B------:R-:W-:Y:S01]  /*1430*/  FADD R18, R18, R11 ;  /* 0x0000000b12127221 */ /* 0x000fe20000000000 */
[----:B------:R-:W-:Y:S01]  /*1440*/  IADD3 R4, PT, PT, R4, 0x2, RZ ;  /* 0x0000000204047810 */ /* 0x000fe20007ffe0ff */
[----:B------:R-:W-:Y:S06]  /*1450*/  BRA.U UP0, `(.L_x_15) ;  /* 0xfffffff500947547 */ /* 0x000fec000b83ffff */
.L_x_9:
[----:B------:R-:W0:Y:S02]  /*1460*/  LDCU UR6, c[0x0][0x390] ;  /* 0x00007200ff0677ac */ /* 0x000e240008000800 */
[----:B0-----:R-:W-:-:S04]  /*1470*/  ULOP3.LUT UR6, UR6, 0x1, URZ, 0xc0, !UPT ;  /* 0x0000000106067892 */ /* 0x001fc8000f8ec0ff */
[----:B------:R-:W-:-:S09]  /*1480*/  UISETP.NE.U32.AND UP0, UPT, UR6, 0x1, UPT ;  /* 0x000000010600788c */ /* 0x000fd2000bf05070 */
[----:B------:R-:W-:Y:S05]  /*1490*/  BRA.U UP0, `(.L_x_8) ;  /* 0x0000000500387547 */ /* 0x000fea000b800000 */
[----:B------:R-:W0:Y:S01]  /*14a0*/  LDC.64 R8, c[0x0][0x380] ;  /* 0x0000e000ff087b82 */ /* 0x000e220000000a00 */
[----:B------:R-:W-:-:S05]  /*14b0*/  IADD3 R3, PT, PT, R3, UR4, RZ ;  /* 0x0000000403037c10 */ /* 0x000fca000fffe0ff */
[----:B0-----:R-:W-:-:S05]  /*14c0*/  IMAD.WIDE R8, R3, 0x4, R8 ;  /* 0x0000000403087825 */ /* 0x001fca00078e0208 */
[----:B------:R-:W2:Y:S01]  /*14d0*/  LDG.E R3, desc[UR10][R8.64] ;  /* 0x0000000a08037981 */ /* 0x000ea2000c1e1900 */
[----:B------:R-:W-:Y:S01]  /*14e0*/  BSSY.RECONVERGENT B0, `(.L_x_16) ;  /* 0x0000048000007945 */ /* 0x000fe20003800200 */
[----:B------:R-:W-:Y:S02]  /*14f0*/  HFMA2 R11, -RZ, RZ, 1.875, 0 ;  /* 0x3f800000ff0b7431 */ /* 0x000fe400000001ff */
[----:B--2---:R-:W-:-:S05]  /*1500*/  FADD R3, R3, -R2 ;  /* 0x8000000203037221 */ /* 0x004fca0000000000 */
[----:B------:R-:W-:-:S13]  /*1510*/  FSETP.NEU.AND P0, PT, R3, 1, PT ;  /* 0x3f8000000300780b */ /* 0x000fda0003f0d000 */
[----:B------:R-:W-:Y:S05]  /*1520*/  @!P0 BRA `(.L_x_17) ;  /* 0x00000004000c8947 */ /* 0x000fea0003800000 */
[----:B------:R-:W-:-:S13]  /*1530*/  FSETP.NAN.AND P0, PT, |R3|, |R3|, PT ;  /* 0x400000030300720b */ /* 0x000fda0003f08200 */
[----:B------:R-:W-:Y:S05]  /*1540*/  @P0 BRA `(.L_x_18) ;  /* 0x0000000400000947 */ /* 0x000fea0003800000 */
[C---:B------:R-:W-:Y:S01]  /*1550*/  FMUL R4, |R3|.reuse, 16777216 ;  /* 0x4b80000003047820 */ /* 0x040fe20000400200 */
[C---:B------:R-:W-:Y:S02]  /*1560*/  FSETP.GEU.AND P0, PT, |R3|.reuse, 1.175494350822287508e-38, PT ;  /* 0x008000000300780b */ /* 0x040fe40003f0e200 */
[----:B------:R-:W-:Y:S02]  /*1570*/  MOV R12, 0x3a2c32e4 ;  /* 0x3a2c32e4000c7802 */ /* 0x000fe40000000f00 */
[----:B------:R-:W-:Y:S02]  /*1580*/  FSEL R4, R4, |R3|, !P0 ;  /* 0x4000000304047208 */ /* 0x000fe40004000000 */
[----:B------:R-:W-:Y:S02]  /*1590*/  FSETP.NEU.AND P3, PT, R3, RZ, PT ;  /* 0x000000ff0300720b */ /* 0x000fe40003f6d000 */
        /* <DEDUP_REMOVED lines=28> */
[----:B------:R-:W-:-:S03]  /*1760*/  HFMA2 R13, -RZ, RZ, 0.64013671875, -15.109375 ;  /* 0x391fcb8eff0d7431 */ /* 0x000fc600000001ff */
        /* <DEDUP_REMOVED lines=30> */
.L_x_18:
[----:B------:R-:W-:-:S07]  /*1950*/  FADD R11, R3, 2 ;  /* 0x40000000030b7421 */ /* 0x000fce0000000000 */
.L_x_17:
[----:B------:R-:W-:Y:S05]  /*1960*/  BSYNC.RECONVERGENT B0 ;  /* 0x0000000000007941 */ /* 0x000fea0003800200 */
.L_x_16:
[----:B------:R-:W-:-:S07]  /*1970*/  FADD R18, R18, R11 ;  /* 0x0000000b12127221 */ /* 0x000fce0000000000 */
.L_x_8:
[----:B------:R-:W0:Y:S01]  /*1980*/  MUFU.RCP R4, R5 ;  /* 0x0000000500047308 */ /* 0x000e220000001000 */
[----:B------:R-:W1:Y:S01]  /*1990*/  LDC R6, c[0x0][0x390] ;  /* 0x0000e400ff067b82 */ /* 0x000e620000000800 */
[----:B------:R-:W-:Y:S06]  /*19a0*/  BSSY.RECONVERGENT B2, `(.L_x_19) ;  /* 0x000000d000027945 */ /* 0x000fec0003800200 */
[----:B------:R-:W2:Y:S01]  /*19b0*/  FCHK P0, R18, R5 ;  /* 0x0000000512007302 */ /* 0x000ea20000000000 */
[----:B0-----:R-:W-:-:S04]  /*19c0*/  FFMA R3, -R5, R4, 1 ;  /* 0x3f80000005037423 */ /* 0x001fc80000000104 */
[----:B------:R-:W-:-:S04]  /*19d0*/  FFMA R3, R4, R3, R4 ;  /* 0x0000000304037223 */ /* 0x000fc80000000004 */
[----:B------:R-:W-:Y:S01]  /*19e0*/  FFMA R4, R3, R18, RZ ;  /* 0x0000001203047223 */ /* 0x000fe200000000ff */
[----:B-1----:R-:W-:-:S03]  /*19f0*/  ISETP.GE.AND P2, PT, R6, 0x1, PT ;  /* 0x000000010600780c */ /* 0x002fc60003f46270 */
[----:B------:R-:W-:-:S04]  /*1a00*/  FFMA R9, -R5, R4, R18 ;  /* 0x0000000405097223 */ /* 0x000fc80000000112 */
[----:B------:R-:W-:Y:S01]  /*1a10*/  FFMA R3, R3, R9, R4 ;  /* 0x0000000903037223 */ /* 0x000fe20000000004 */
[----:B--2---:R-:W-:Y:S06]  /*1a20*/  @!P0 BRA `(.L_x_20) ;  /* 0x0000000000108947 */ /* 0x004fec0003800000 */
[----:B------:R-:W-:Y:S02]  /*1a30*/  MOV R3, R5 ;  /* 0x0000000500037202 */ /* 0x000fe40000000f00 */
[----:B------:R-:W-:-:S07]  /*1a40*/  MOV R22, 0x1a60 ;  /* 0x00001a6000167802 */ /* 0x000fce0000000f00 */
[----:B------:R-:W-:Y:S05]  /*1a50*/  CALL.REL.NOINC `($__internal_1_$__cuda_sm3x_div_rn_noftz_f32_slowpath) ;  /* 0x0000002000707944 */ /* 0x000fea0003c00000 */
[----:B------:R-:W-:-:S07]  /*1a60*/  MOV R3, R25 ;  /* 0x0000001900037202 */ /* 0x000fce0000000f00 */
.L_x_20:
[----:B------:R-:W-:Y:S05]  /*1a70*/  BSYNC.RECONVERGENT B2 ;  /* 0x0000000000027941 */ /* 0x000fea0003800200 */
.L_x_19:
[----:B------:R-:W-:Y:S01]  /*1a80*/  IADD3 R4, PT, PT, R3, -0xd000000, RZ ;  /* 0xf300000003047810 */ /* 0x000fe20007ffe0ff */
[----:B------:R0:W1:Y:S01]  /*1a90*/  MUFU.RSQ R6, R3 ;  /* 0x0000000300067308 */ /* 0x0000620000001400 */
[----:B------:R-:W-:Y:S02]  /*1aa0*/  BSSY.RECONVERGENT B0, `(.L_x_21) ;  /* 0x000000a000007945 */ /* 0x000fe40003800200 */
[----:B------:R-:W-:-:S13]  /*1ab0*/  ISETP.GT.U32.AND P0, PT, R4, 0x727fffff, PT ;  /* 0x727fffff0400780c */ /* 0x000fda0003f04070 */
[----:B0-----:R-:W-:Y:S05]  /*1ac0*/  @!P0 BRA `(.L_x_22) ;  /* 0x00000000000c8947 */ /* 0x001fea0003800000 */
[----:B------:R-:W-:-:S07]  /*1ad0*/  MOV R11, 0x1af0 ;  /* 0x00001af0000b7802 */ /* 0x000fce0000000f00 */
[----:B-1----:R-:W-:Y:S05]  /*1ae0*/  CALL.REL.NOINC `($__internal_0_$__cuda_sm20_sqrt_rn_f32_slowpath) ;  /* 0x0000001c00f07944 */ /* 0x002fea0003c00000 */
[----:B------:R-:W-:Y:S05]  /*1af0*/  BRA `(.L_x_23) ;  /* 0x0000000000107947 */ /* 0x000fea0003800000 */
.L_x_22:
[C---:B-1----:R-:W-:Y:S01]  /*1b00*/  FMUL.FTZ R4, R6.reuse, R3 ;  /* 0x0000000306047220 */ /* 0x042fe20000410000 */
[----:B------:R-:W-:-:S03]  /*1b10*/  FMUL.FTZ R5, R6, 0.5 ;  /* 0x3f00000006057820 */ /* 0x000fc60000410000 */
[----:B------:R-:W-:-:S04]  /*1b20*/  FFMA R3, -R4, R4, R3 ;  /* 0x0000000404037223 */ /* 0x000fc80000000103 */
[----:B------:R-:W-:-:S07]  /*1b30*/  FFMA R3, R3, R5, R4 ;  /* 0x0000000503037223 */ /* 0x000fce0000000004 */
.L_x_23:
[----:B------:R-:W-:Y:S05]  /*1b40*/  BSYNC.RECONVERGENT B0 ;  /* 0x0000000000007941 */ /* 0x000fea0003800200 */
.L_x_21:
[----:B------:R-:W-:Y:S06]  /*1b50*/  BAR.SYNC.DEFER_BLOCKING 0x0 ;  /* 0x0000000000007b1d */ /* 0x000fec0000010000 */
[----:B------:R-:W-:Y:S05]  /*1b60*/  @!P2 EXIT ;  /* 0x000000000000a94d */ /* 0x000fea0003800000 */
[----:B------:R-:W0:Y:S01]  /*1b70*/  LDCU UR4, c[0x0][0x390] ;  /* 0x00007200ff0477ac */ /* 0x000e220008000800 */
[----:B------:R-:W-:Y:S01]  /*1b80*/  HFMA2 R5, -RZ, RZ, 0, 0 ;  /* 0x00000000ff057431 */ /* 0x000fe200000001ff */
[----:B0-----:R-:W-:-:S04]  /*1b90*/  MOV R19, UR4 ;  /* 0x0000000400137c02 */ /* 0x001fc80008000f00 */
[C---:B------:R-:W-:Y:S02]  /*1ba0*/  IADD3 R4, PT, PT, R19.reuse, -0x1, RZ ;  /* 0xffffffff13047810 */ /* 0x040fe40007ffe0ff */
[----:B------:R-:W-:Y:S02]  /*1bb0*/  LOP3.LUT R6, R19, 0x7, RZ, 0xc0, !PT ;  /* 0x0000000713067812 */ /* 0x000fe400078ec0ff */
[----:B------:R-:W-:Y:S01]  /*1bc0*/  ISETP.GE.U32.AND P0, PT, R4, 0x7, PT ;  /* 0x000000070400780c */ /* 0x000fe20003f06070 */
[----:B------:R-:W-:-:S12]  /*1bd0*/  IMAD R4, R0, R19, RZ ;  /* 0x0000001300047224 */ /* 0x000fd800078e02ff */
[----:B------:R-:W-:Y:S05]  /*1be0*/  @!P0 BRA `(.L_x_24) ;  /* 0x0000000c00b88947 */ /* 0x000fea0003800000 */
[----:B------:R-:W0:Y:S01]  /*1bf0*/  LDC.64 R16, c[0x0][0x388] ;  /* 0x0000e200ff107b82 */ /* 0x000e220000000a00 */
[C---:B------:R-:W-:Y:S01]  /*1c00*/  LOP3.LUT R5, R19.reuse, 0x7ffffff8, RZ, 0xc0, !PT ;  /* 0x7ffffff813057812 */ /* 0x040fe200078ec0ff */
[C-C-:B------:R-:W-:Y:S01]  /*1c10*/  IMAD R8, R19.reuse, 0x7, R0.reuse ;  /* 0x0000000713087824 */ /* 0x140fe200078e0200 */
[C---:B------:R-:W-:Y:S01]  /*1c20*/  IADD3 R7, PT, PT, R19.reuse, UR5, R7 ;  /* 0x0000000513077c10 */ /* 0x040fe2000fffe007 */
[C-C-:B------:R-:W-:Y:S01]  /*1c30*/  IMAD R9, R19.reuse, 0x6, R0.reuse ;  /* 0x0000000613097824 */ /* 0x140fe200078e0200 */
[CC--:B------:R-:W-:Y:S01]  /*1c40*/  LEA R11, R19.reuse, R0.reuse, 0x2 ;  /* 0x00000000130b7211 */ /* 0x0c0fe200078e10ff */
[C-C-:B------:R-:W-:Y:S01]  /*1c50*/  IMAD R10, R19.reuse, 0x5, R0.reuse ;  /* 0x00000005130a7824 */ /* 0x140fe200078e0200 */
[C---:B------:R-:W-:Y:S01]  /*1c60*/  LEA R13, R19.reuse, R0, 0x1 ;  /* 0x00000000130d7211 */ /* 0x040fe200078e08ff */
[----:B------:R-:W-:Y:S01]  /*1c70*/  IMAD R12, R19, 0x3, R0 ;  /* 0x00000003130c7824 */ /* 0x000fe200078e0200 */
[----:B------:R-:W-:Y:S01]  /*1c80*/  MOV R14, R4 ;  /* 0x00000004000e7202 */ /* 0x000fe20000000f00 */
[----:B------:R-:W1:Y:S01]  /*1c90*/  LDCU.64 UR12, c[0x0][0x388] ;  /* 0x00007100ff0c77ac */ /* 0x000e620008000a00 */
[----:B------:R-:W-:-:S02]  /*1ca0*/  MOV R15, R0 ;  /* 0x00000000000f7202 */ /* 0x000fc40000000f00 */
[----:B------:R-:W-:Y:S01]  /*1cb0*/  IADD3 R24, PT, PT, -R5, RZ, RZ ;  /* 0x000000ff05187210 */ /* 0x000fe20007ffe1ff */
[----:B------:R-:W2:Y:S01]  /*1cc0*/  LDCU UR7, c[0x0][0x390] ;  /* 0x00007200ff0777ac */ /* 0x000ea20008000800 */
[----:B------:R-:W3:Y:S01]  /*1cd0*/  LDCU.64 UR8, c[0x0][0x380] ;  /* 0x00007000ff0877ac */ /* 0x000ee20008000a00 */
[----:B------:R-:W-:-:S05]  /*1ce0*/  UMOV UR4, URZ ;  /* 0x000000ff00047c82 */ /* 0x000fca0008000000 */
.L_x_64:
[----:B------:R-:W-:Y:S01]  /*1cf0*/  FSETP.NEU.AND P0, PT, R3, RZ, PT ;  /* 0x000000ff0300720b */ /* 0x000fe20003f0d000 */
[----:B------:R-:W-:-:S12]  /*1d00*/  BSSY.RECONVERGENT B2, `(.L_x_25) ;  /* 0x000001a000027945 */ /* 0x000fd80003800200 */
[----:B------:R-:W4:Y:S02]  /*1d10*/  @!P0 LDC.64 R18, c[0x0][0x388] ;  /* 0x0000e200ff128b82 */ /* 0x000f240000000a00 */
[----:B----4-:R-:W-:-:S05]  /*1d20*/  @!P0 IMAD.WIDE R20, R15, 0x4, R18 ;  /* 0x000000040f148825 */ /* 0x010fca00078e0212 */
[----:B------:R4:W-:Y:S01]  /*1d30*/  @!P0 STG.E desc[UR10][R20.64], RZ ;  /* 0x000000ff14008986 */ /* 0x0009e2000c10190a */
[----:B-12---:R-:W-:Y:S05]  /*1d40*/  @!P0 BRA `(.L_x_26) ;  /* 0x0000000000548947 */ /* 0x006fea0003800000 */
[----:B----4-:R-:W4:Y:S02]  /*1d50*/  LDC.64 R20, c[0x0][0x380] ;  /* 0x0000e000ff147b82 */ /* 0x010f240000000a00 */
[----:B----4-:R-:W-:-:S06]  /*1d60*/  IMAD.WIDE R20, R14, 0x4, R20 ;  /* 0x000000040e147825 */ /* 0x010fcc00078e0214 */
[----:B------:R-:W4:Y:S01]  /*1d70*/  LDG.E R21, desc[UR10][R20.64] ;  /* 0x0000000a14157981 */ /* 0x000f22000c1e1900 */
[----:B------:R-:W5:Y:S01]  /*1d80*/  MUFU.RCP R22, R3 ;  /* 0x0000000300167308 */ /* 0x000f620000001000 */
[----:B------:R-:W-:Y:S01]  /*1d90*/  BSSY.RECONVERGENT B3, `(.L_x_27) ;  /* 0x000000c000037945 */ /* 0x000fe20003800200 */
[----:B-----5:R-:W-:-:S04]  /*1da0*/  FFMA R19, R22, -R3, 1 ;  /* 0x3f80000016137423 */ /* 0x020fc80000000803 */
[----:B------:R-:W-:Y:S01]  /*1db0*/  FFMA R19, R22, R19, R22 ;  /* 0x0000001316137223 */ /* 0x000fe20000000016 */
[----:B----4-:R-:W-:-:S04]  /*1dc0*/  FADD R18, R21, -R2 ;  /* 0x8000000215127221 */ /* 0x010fc80000000000 */
[----:B------:R-:W4:Y:S01]  /*1dd0*/  FCHK P0, R18, R3 ;  /* 0x0000000312007302 */ /* 0x000f220000000000 */
[----:B------:R-:W-:-:S04]  /*1de0*/  FFMA R22, R18, R19, RZ ;  /* 0x0000001312167223 */ /* 0x000fc800000000ff */
[----:B------:R-:W-:-:S04]  /*1df0*/  FFMA R23, R22, -R3, R18 ;  /* 0x8000000316177223 */ /* 0x000fc80000000012 */
[----:B------:R-:W-:Y:S01]  /*1e00*/  FFMA R23, R19, R23, R22 ;  /* 0x0000001713177223 */ /* 0x000fe20000000016 */
[----:B----4-:R-:W-:Y:S06]  /*1e10*/  @!P0 BRA `(.L_x_28) ;  /* 0x00000000000c8947 */ /* 0x010fec0003800000 */
[----:B------:R-:W-:-:S07]  /*1e20*/  MOV R22, 0x1e40 ;  /* 0x00001e4000167802 */ /* 0x000fce0000000f00 */
[----:B0123--:R-:W-:Y:S05]  /*1e30*/  CALL.REL.NOINC `($__internal_1_$__cuda_sm3x_div_rn_noftz_f32_slowpath) ;  /* 0x0000001c00787944 */ /* 0x00ffea0003c00000 */
[----:B------:R-:W-:-:S07]  /*1e40*/  MOV R23, R25 ;  /* 0x0000001900177202 */ /* 0x000fce0000000f00 */
.L_x_28:
[----:B-123--:R-:W-:Y:S05]  /*1e50*/  BSYNC.RECONVERGENT B3 ;  /* 0x0000000000037941 */ /* 0x00efea0003800200 */
.L_x_27:
[----:B------:R-:W-:Y:S02]  /*1e60*/  MOV R18, UR12 ;  /* 0x0000000c00127c02 */ /* 0x000fe40008000f00 */
[----:B------:R-:W-:-:S03]  /*1e70*/  MOV R19, UR13 ;  /* 0x0000000d00137c02 */ /* 0x000fc60008000f00 */
[----:B------:R-:W-:-:S05]  /*1e80*/  IMAD.WIDE R20, R15, 0x4, R18 ;  /* 0x000000040f147825 */ /* 0x000fca00078e0212 */
[----:B------:R1:W-:Y:S02]  /*1e90*/  STG.E desc[UR10][R20.64], R23 ;  /* 0x0000001714007986 */ /* 0x0003e4000c10190a */
.L_x_26:
[----:B-123--:R-:W-:Y:S05]  /*1ea0*/  BSYNC.RECONVERGENT B2 ;  /* 0x0000000000027941 */ /* 0x00efea0003800200 */
.L_x_25:
[----:B------:R-:W-:Y:S01]  /*1eb0*/  FSETP.NEU.AND P2, PT, R3, RZ, PT ;  /* 0x000000ff0300720b */ /* 0x000fe20003f4d000 */
[----:B------:R-:W-:Y:S02]  /*1ec0*/  USHF.R.S32.HI UR6, URZ, 0x1f, UR4 ;  /* 0x0000001fff067899 */ /* 0x000fe40008011404 */
[C---:B----4-:R-:W-:Y:S01]  /*1ed0*/  IADD3 R21, P0, PT, R4.reuse, UR4, RZ ;  /* 0x0000000404157c10 */ /* 0x050fe2000ff1e0ff */
[----:B------:R-:W-:Y:S03]  /*1ee0*/  BSSY.RECONVERGENT B2, `(.L_x_29) ;  /* 0x000001b000027945 */ /* 0x000fe60003800200 */
[----:B------:R-:W-:Y:S02]  /*1ef0*/  LEA.HI.X.SX32 R22, R4, UR6, 0x1, P0 ;  /* 0x0000000604167c11 */ /* 0x000fe400080f0eff */
[----:B------:R-:W-:-:S04]  /*1f00*/  LEA R20, P0, R21, UR8, 0x2 ;  /* 0x0000000815147c11 */ /* 0x000fc8000f8010ff */
[----:B------:R-:W-:Y:S01]  /*1f10*/  LEA.HI.X R21, R21, UR9, R22, 0x2, P0 ;  /* 0x0000000915157c11 */ /* 0x000fe200080f1416 */
[----:B------:R-:W-:Y:S08]  /*1f20*/  @!P2 BRA `(.L_x_30) ;  /* 0x000000000050a947 */ /* 0x000ff00003800000 */
[----:B------:R-:W2:Y:S01]  /*1f30*/  LDG.E R19, desc[UR10][R20.64+0x4] ;  /* 0x0000040a14137981 */ /* 0x000ea2000c1e1900 */
[----:B------:R-:W1:Y:S01]  /*1f40*/  MUFU.RCP R18, R3 ;  /* 0x0000000300127308 */ /* 0x000e620000001000 */
[----:B------:R-:W-:Y:S01]  /*1f50*/  BSSY.RECONVERGENT B3, `(.L_x_31) ;  /* 0x000000c000037945 */ /* 0x000fe20003800200 */
[----:B-1----:R-:W-:-:S04]  /*1f60*/  FFMA R23, R18, -R3, 1 ;  /* 0x3f80000012177423 */ /* 0x002fc80000000803 */
[----:B------:R-:W-:Y:S01]  /*1f70*/  FFMA R18, R18, R23, R18 ;  /* 0x0000001712127223 */ /* 0x000fe20000000012 */
[----:B--2---:R-:W-:-:S04]  /*1f80*/  FADD R26, R19, -R2 ;  /* 0x80000002131a7221 */ /* 0x004fc80000000000 */
[----:B------:R-:W1:Y:S01]  /*1f90*/  FCHK P0, R26, R3 ;  /* 0x000000031a007302 */ /* 0x000e620000000000 */
[----:B------:R-:W-:-:S04]  /*1fa0*/  FFMA R19, R18, R26, RZ ;  /* 0x0000001a12137223 */ /* 0x000fc800000000ff */
[----:B------:R-:W-:-:S04]  /*1fb0*/  FFMA R22, R19, -R3, R26 ;  /* 0x8000000313167223 */ /* 0x000fc8000000001a */
[----:B------:R-:W-:Y:S01]  /*1fc0*/  FFMA R25, R18, R22, R19 ;  /* 0x0000001612197223 */ /* 0x000fe20000000013 */
[----:B-1----:R-:W-:Y:S06]  /*1fd0*/  @!P0 BRA `(.L_x_32) ;  /* 0x00000000000c8947 */ /* 0x002fec0003800000 */
[----:B------:R-:W-:Y:S02]  /*1fe0*/  MOV R18, R26 ;  /* 0x0000001a00127202 */ /* 0x000fe40000000f00 */
[----:B------:R-:W-:-:S07]  /*1ff0*/  MOV R22, 0x2010 ;  /* 0x0000201000167802 */ /* 0x000fce0000000f00 */
[----:B0-----:R-:W-:Y:S05]  /*2000*/  CALL.REL.NOINC `($__internal_1_$__cuda_sm3x_div_rn_noftz_f32_slowpath) ;  /* 0x0000001c00047944 */ /* 0x001fea0003c00000 */
.L_x_32:
[----:B------:R-:W-:Y:S05]  /*2010*/  BSYNC.RECONVERGENT B3 ;  /* 0x0000000000037941 */ /* 0x000fea0003800200 */
.L_x_31:
[----:B------:R-:W-:Y:S02]  /*2020*/  MOV R18, UR12 ;  /* 0x0000000c00127c02 */ /* 0x000fe40008000f00 */
[----:B------:R-:W-:-:S03]  /*2030*/  MOV R19, UR13 ;  /* 0x0000000d00137c02 */ /* 0x000fc60008000f00 */
[----:B------:R-:W-:-:S05]  /*2040*/  IMAD.WIDE R22, R7, 0x4, R18 ;  /* 0x0000000407167825 */ /* 0x000fca00078e0212 */
[----:B------:R1:W-:Y:S01]  /*2050*/  STG.E desc[UR10][R22.64], R25 ;  /* 0x0000001916007986 */ /* 0x0003e2000c10190a */
[----:B------:R-:W-:Y:S05]  /*2060*/  BRA `(.L_x_33) ;  /* 0x0000000000087947 */ /* 0x000fea0003800000 */
.L_x_30:
[----:B------:R-:W-:-:S05]  /*2070*/  IMAD.WIDE R22, R7, 0x4, R18 ;  /* 0x0000000407167825 */ /* 0x000fca00078e0212 */
[----:B------:R2:W-:Y:S02]  /*2080*/  STG.E desc[UR10][R22.64], RZ ;  /* 0x000000ff16007986 */ /* 0x0005e4000c10190a */
.L_x_33:
[----:B------:R-:W-:Y:S05]  /*2090*/  BSYNC.RECONVERGENT B2 ;  /* 0x0000000000027941 */ /* 0x000fea0003800200 */
.L_x_29:
[----:B------:R-:W-:Y:S04]  /*20a0*/  BSSY.RECONVERGENT B2, `(.L_x_34) ;  /* 0x0000018000027945 */ /* 0x000fe80003800200 */
[----:B------:R-:W-:Y:S05]  /*20b0*/  @!P2 BRA `(.L_x_35) ;  /* 0x000000000050a947 */ /* 0x000fea0003800000 */
[----:B------:R-:W3:Y:S01]  /*20c0*/  LDG.E R19, desc[UR10][R20.64+0x8] ;  /* 0x0000080a14137981 */ /* 0x000ee2000c1e1900 */
[----:B------:R-:W1:Y:S01]  /*20d0*/  MUFU.RCP R18, R3 ;  /* 0x0000000300127308 */ /* 0x000e620000001000 */
[----:B------:R-:W-:Y:S01]  /*20e0*/  BSSY.RECONVERGENT B3, `(.L_x_36) ;  /* 0x000000c000037945 */ /* 0x000fe20003800200 */
[----:B-12---:R-:W-:-:S04]  /*20f0*/  FFMA R23, R18, -R3, 1 ;  /* 0x3f80000012177423 */ /* 0x006fc80000000803 */
[----:B------:R-:W-:Y:S01]  /*2100*/  FFMA R18, R18, R23, R18 ;  /* 0x0000001712127223 */ /* 0x000fe20000000012 */
[----:B---3--:R-:W-:-:S04]  /*2110*/  FADD R26, R19, -R2 ;  /* 0x80000002131a7221 */ /* 0x008fc80000000000 */
        /* <DEDUP_REMOVED lines=8> */
.L_x_37:
[----:B------:R-:W-:Y:S05]  /*21a0*/  BSYNC.RECONVERGENT B3 ;  /* 0x0000000000037941 */ /* 0x000fea0003800200 */
.L_x_36:
[----:B------:R-:W-:Y:S02]  /*21b0*/  MOV R18, UR12 ;  /* 0x0000000c00127c02 */ /* 0x000fe40008000f00 */
[----:B------:R-:W-:-:S03]  /*21c0*/  MOV R19, UR13 ;  /* 0x0000000d00137c02 */ /* 0x000fc60008000f00 */
[----:B------:R-:W-:-:S05]  /*21d0*/  IMAD.WIDE R22, R13, 0x4, R18 ;  /* 0x000000040d167825 */ /* 0x000fca00078e0212 */
[----:B------:R1:W-:Y:S01]  /*21e0*/  STG.E desc[UR10][R22.64], R25 ;  /* 0x0000001916007986 */ /* 0x0003e2000c10190a */
[----:B------:R-:W-:Y:S05]  /*21f0*/  BRA `(.L_x_38) ;  /* 0x0000000000087947 */ /* 0x000fea0003800000 */
.L_x_35:
[----:B-12---:R-:W-:-:S05]  /*2200*/  IMAD.WIDE R22, R13, 0x4, R18 ;  /* 0x000000040d167825 */ /* 0x006fca00078e0212 */
[----:B------:R2:W-:Y:S02]  /*2210*/  STG.E desc[UR10][R22.64], RZ ;  /* 0x000000ff16007986 */ /* 0x0005e4000c10190a */
.L_x_38:
[----:B------:R-:W-:Y:S05]  /*2220*/  BSYNC.RECONVERGENT B2 ;  /* 0x0000000000027941 */ /* 0x000fea0003800200 */
.L_x_34:
        /* <DEDUP_REMOVED lines=16> */
.L_x_42:
[----:B------:R-:W-:Y:S05]  /*2330*/  BSYNC.RECONVERGENT B3 ;  /* 0x0000000000037941 */ /* 0x000fea0003800200 */
.L_x_41:
[----:B------:R-:W-:Y:S02]  /*2340*/  MOV R18, UR12 ;  /* 0x0000000c00127c02 */ /* 0x000fe40008000f00 */
[----:B------:R-:W-:-:S03]  /*2350*/  MOV R19, UR13 ;  /* 0x0000000d00137c02 */ /* 0x000fc60008000f00 */
[----:B------:R-:W-:-:S05]  /*2360*/  IMAD.WIDE R22, R12, 0x4, R18 ;  /* 0x000000040c167825 */ /* 0x000fca00078e0212 */
[----:B------:R1:W-:Y:S01]  /*2370*/  STG.E desc[UR10][R22.64], R25 ;  /* 0x0000001916007986 */ /* 0x0003e2000c10190a */
[----:B------:R-:W-:Y:S05]  /*2380*/  BRA `(.L_x_43) ;  /* 0x0000000000087947 */ /* 0x000fea0003800000 */
.L_x_40:
[----:B-12---:R-:W-:-:S05]  /*2390*/  IMAD.WIDE R22, R12, 0x4, R18 ;  /* 0x000000040c167825 */ /* 0x006fca00078e0212 */
[----:B------:R2:W-:Y:S02]  /*23a0*/  STG.E desc[UR10][R22.64], RZ ;  /* 0x000000ff16007986 */ /* 0x0005e4000c10190a */
.L_x_43:
[----:B------:R-:W-:Y:S05]  /*23b0*/  BSYNC.RECONVERGENT B2 ;  /* 0x0000000000027941 */ /* 0x000fea0003800200 */
.L_x_39:
        /* <DEDUP_REMOVED lines=16> */
.L_x_47:
[----:B------:R-:W-:Y:S05]  /*24c0*/  BSYNC.RECONVERGENT B3 ;  /* 0x0000000000037941 */ /* 0x000fea0003800200 */
.L_x_46:
[----:B------:R-:W-:Y:S02]  /*24d0*/  MOV R18, UR12 ;  /* 0x0000000c00127c02 */ /* 0x000fe40008000f00 */
[----:B------:R-:W-:-:S03]  /*24e0*/  MOV R19, UR13 ;  /* 0x0000000d00137c02 */ /* 0x000fc60008000f00 */
[----:B------:R-:W-:-:S05]  /*24f0*/  IMAD.WIDE R22, R11, 0x4, R18 ;  /* 0x000000040b167825 */ /* 0x000fca00078e0212 */
[----:B------:R1:W-:Y:S01]  /*2500*/  STG.E desc[UR10][R22.64], R25 ;  /* 0x0000001916007986 */ /* 0x0003e2000c10190a */
[----:B------:R-:W-:Y:S05]  /*2510*/  BRA `(.L_x_48) ;  /* 0x0000000000087947 */ /* 0x000fea0003800000 */
.L_x_45:
[----:B-12---:R-:W-:-:S05]  /*2520*/  IMAD.WIDE R22, R11, 0x4, R18 ;  /* 0x000000040b167825 */ /* 0x006fca00078e0212 */
[----:B------:R2:W-:Y:S02]  /*2530*/  STG.E desc[UR10][R22.64], RZ ;  /* 0x000000ff16007986 */ /* 0x0005e4000c10190a */
.L_x_48:
[----:B------:R-:W-:Y:S05]  /*2540*/  BSYNC.RECONVERGENT B2 ;  /* 0x0000000000027941 */ /* 0x000fea0003800200 */
.L_x_44:
        /* <DEDUP_REMOVED lines=16> */
.L_x_52:
[----:B------:R-:W-:Y:S05]  /*2650*/  BSYNC.RECONVERGENT B3 ;  /* 0x0000000000037941 */ /* 0x000fea0003800200 */
.L_x_51:
[----:B------:R-:W-:Y:S02]  /*2660*/  MOV R18, UR12 ;  /* 0x0000000c00127c02 */ /* 0x000fe40008000f00 */
[----:B------:R-:W-:-:S03]  /*2670*/  MOV R19, UR13 ;  /* 0x0000000d00137c02 */ /* 0x000fc60008000f00 */
[----:B------:R-:W-:-:S05]  /*2680*/  IMAD.WIDE R22, R10, 0x4, R18 ;  /* 0x000000040a167825 */ /* 0x000fca00078e0212 */
[----:B------:R1:W-:Y:S01]  /*2690*/  STG.E desc[UR10][R22.64], R25 ;  /* 0x0000001916007986 */ /* 0x0003e2000c10190a */
[----:B------:R-:W-:Y:S05]  /*26a0*/  BRA `(.L_x_53) ;  /* 0x0000000000087947 */ /* 0x000fea0003800000 */
.L_x_50:
[----:B-12---:R-:W-:-:S05]  /*26b0*/  IMAD.WIDE R22, R10, 0x4, R18 ;  /* 0x000000040a167825 */ /* 0x006fca00078e0212 */
[----:B------:R2:W-:Y:S02]  /*26c0*/  STG.E desc[UR10][R22.64], RZ ;  /* 0x000000ff16007986 */ /* 0x0005e4000c10190a */
.L_x_53:
[----:B------:R-:W-:Y:S05]  /*26d0*/  BSYNC.RECONVERGENT B2 ;  /* 0x0000000000027941 */ /* 0x000fea0003800200 */
.L_x_49:
        /* <DEDUP_REMOVED lines=16> */
.L_x_57:
[----:B------:R-:W-:Y:S05]  /*27e0*/  BSYNC.RECONVERGENT B3 ;  /* 0x0000000000037941 */ /* 0x000fea0003800200 */
.L_x_56:
[----:B------:R-:W-:Y:S02]  /*27f0*/  MOV R18, UR12 ;  /* 0x0000000c00127c02 */ /* 0x000fe40008000f00 */
[----:B------:R-:W-:-:S03]  /*2800*/  MOV R19, UR13 ;  /* 0x0000000d00137c02 */ /* 0x000fc60008000f00 */
[----:B------:R-:W-:-:S05]  /*2810*/  IMAD.WIDE R22, R9, 0x4, R18 ;  /* 0x0000000409167825 */ /* 0x000fca00078e0212 */
[----:B------:R1:W-:Y:S01]  /*2820*/  STG.E desc[UR10][R22.64], R25 ;  /* 0x0000001916007986 */ /* 0x0003e2000c10190a */
[----:B------:R-:W-:Y:S05]  /*2830*/  BRA `(.L_x_58) ;  /* 0x0000000000087947 */ /* 0x000fea0003800000 */
.L_x_55:
[----:B-12---:R-:W-:-:S05]  /*2840*/  IMAD.WIDE R22, R9, 0x4, R18 ;  /* 0x0000000409167825 */ /* 0x006fca00078e0212 */
[----:B------:R2:W-:Y:S02]  /*2850*/  STG.E desc[UR10][R22.64], RZ ;  /* 0x000000ff16007986 */ /* 0x0005e4000c10190a */
.L_x_58:
[----:B------:R-:W-:Y:S05]  /*2860*/  BSYNC.RECONVERGENT B2 ;  /* 0x0000000000027941 */ /* 0x000fea0003800200 */
.L_x_54:
[----:B------:R-:W-:Y:S04]  /*2870*/  BSSY.RECONVERGENT B2, `(.L_x_59) ;  /* 0x0000017000027945 */ /* 0x000fe80003800200 */
[----:B------:R-:W-:Y:S05]  /*2880*/  @!P2 BRA `(.L_x_60) ;  /* 0x00000000004ca947 */ /* 0x000fea0003800000 */
[----:B------:R-:W3:Y:S01]  /*2890*/  LDG.E R21, desc[UR10][R20.64+0x1c] ;  /* 0x00001c0a14157981 */ /* 0x000ee2000c1e1900 */
[----:B------:R-:W4:Y:S01]  /*28a0*/  MUFU.RCP R18, R3 ;  /* 0x0000000300127308 */ /* 0x000f220000001000 */
[----:B------:R-:W-:Y:S01]  /*28b0*/  BSSY.RECONVERGENT B3, `(.L_x_61) ;  /* 0x000000d000037945 */ /* 0x000fe20003800200 */
[----:B----4-:R-:W-:-:S04]  /*28c0*/  FFMA R19, R18, -R3, 1 ;  /* 0x3f80000012137423 */ /* 0x010fc80000000803 */
[----:B------:R-:W-:Y:S01]  /*28d0*/  FFMA R18, R18, R19, R18 ;  /* 0x0000001312127223 */ /* 0x000fe20000000012 */
[----:B---3--:R-:W-:-:S04]  /*28e0*/  FADD R26, R21, -R2 ;  /* 0x80000002151a7221 */ /* 0x008fc80000000000 */
[----:B------:R-:W3:Y:S01]  /*28f0*/  FCHK P0, R26, R3 ;  /* 0x000000031a007302 */ /* 0x000ee20000000000 */
[----:B------:R-:W-:-:S04]  /*2900*/  FFMA R19, R18, R26, RZ ;  /* 0x0000001a12137223 */ /* 0x000fc800000000ff */
[----:B-12---:R-:W-:-:S04]  /*2910*/  FFMA R22, R19, -R3, R26 ;  /* 0x8000000313167223 */ /* 0x006fc8000000001a */
[----:B------:R-:W-:Y:S01]  /*2920*/  FFMA R23, R18, R22, R19 ;  /* 0x0000001612177223 */ /* 0x000fe20000000013 */
[----:B---3--:R-:W-:Y:S06]  /*2930*/  @!P0 BRA `(.L_x_62) ;  /* 0x0000000000108947 */ /* 0x008fec0003800000 */
[----:B------:R-:W-:Y:S02]  /*2940*/  MOV R18, R26 ;  /* 0x0000001a00127202 */ /* 0x000fe40000000f00 */
[----:B------:R-:W-:-:S07]  /*2950*/  MOV R22, 0x2970 ;  /* 0x0000297000167802 */ /* 0x000fce0000000f00 */
[----:B0-----:R-:W-:Y:S05]  /*2960*/  CALL.REL.NOINC `($__internal_1_$__cuda_sm3x_div_rn_noftz_f32_slowpath) ;  /* 0x0000001000ac7944 */ /* 0x001fea0003c00000 */
[----:B------:R-:W-:-:S07]  /*2970*/  MOV R23, R25 ;  /* 0x0000001900177202 */ /* 0x000fce0000000f00 */
.L_x_62:
[----:B------:R-:W-:Y:S05]  /*2980*/  BSYNC.RECONVERGENT B3 ;  /* 0x0000000000037941 */ /* 0x000fea0003800200 */
.L_x_61:
[----:B0-----:R-:W-:-:S05]  /*2990*/  IMAD.WIDE R18, R8, 0x4, R16 ;  /* 0x0000000408127825 */ /* 0x001fca00078e0210 */
[----:B------:R0:W-:Y:S01]  /*29a0*/  STG.E desc[UR10][R18.64], R23 ;  /* 0x0000001712007986 */ /* 0x0001e2000c10190a */
[----:B------:R-:W-:Y:S05]  /*29b0*/  BRA `(.L_x_63) ;  /* 0x0000000000087947 */ /* 0x000fea0003800000 */
.L_x_60:
[----:B------:R-:W-:-:S05]  /*29c0*/  IMAD.WIDE R18, R8, 0x4, R18 ;  /* 0x0000000408127825 */ /* 0x000fca00078e0212 */
[----:B------:R3:W-:Y:S02]  /*29d0*/  STG.E desc[UR10][R18.64], RZ ;  /* 0x000000ff12007986 */ /* 0x0007e4000c10190a */
.L_x_63:
[----:B------:R-:W-:Y:S05]  /*29e0*/  BSYNC.RECONVERGENT B2 ;  /* 0x0000000000027941 */ /* 0x000fea0003800200 */
.L_x_59:
[----:B------:R-:W-:Y:S01]  /*29f0*/  IADD3 R24, PT, PT, R24, 0x8, RZ ;  /* 0x0000000818187810 */ /* 0x000fe20007ffe0ff */
[----:B------:R-:W-:Y:S01]  /*2a00*/  UIADD3 UR4, UPT, UPT, UR4, 0x8, URZ ;  /* 0x0000000804047890 */ /* 0x000fe2000fffe0ff */
[----:B0--3--:R-:W-:Y:S02]  /*2a10*/  MOV R19, UR7 ;  /* 0x0000000700137c02 */ /* 0x009fe40008000f00 */
[----:B------:R-:W-:Y:S02]  /*2a20*/  ISETP.NE.AND P0, PT, R24, RZ, PT ;  /* 0x000000ff1800720c */ /* 0x000fe40003f05270 */
[----:B------:R-:W-:Y:S02]  /*2a30*/  IADD3 R14, PT, PT, R14, 0x8, RZ ;  /* 0x000000080e0e7810 */ /* 0x000fe40007ffe0ff */
[C---:B------:R-:W-:Y:S02]  /*2a40*/  LEA R8, R19.reuse, R8, 0x3 ;  /* 0x0000000813087211 */ /* 0x040fe400078e18ff */
[----:B------:R-:W-:-:S02]  /*2a50*/  LEA R9, R19, R9, 0x3 ;  /* 0x0000000913097211 */ /* 0x000fc400078e18ff */
[C---:B------:R-:W-:Y:S02]  /*2a60*/  LEA R10, R19.reuse, R10, 0x3 ;  /* 0x0000000a130a7211 */ /* 0x040fe400078e18ff */
[C---:B------:R-:W-:Y:S02]  /*2a70*/  LEA R11, R19.reuse, R11, 0x3 ;  /* 0x0000000b130b7211 */ /* 0x040fe400078e18ff */
[C---:B------:R-:W-:Y:S02]  /*2a80*/  LEA R12, R19.reuse, R12, 0x3 ;  /* 0x0000000c130c7211 */ /* 0x040fe400078e18ff */
[C---:B------:R-:W-:Y:S02]  /*2a90*/  LEA R13, R19.reuse, R13, 0x3 ;  /* 0x0000000d130d7211 */ /* 0x040fe400078e18ff */
[C---:B------:R-:W-:Y:S02]  /*2aa0*/  LEA R15, R19.reuse, R15, 0x3 ;  /* 0x0000000f130f7211 */ /* 0x040fe400078e18ff */
[----:B------:R-:W-:Y:S01]  /*2ab0*/  LEA R7, R19, R7, 0x3 ;  /* 0x0000000713077211 */ /* 0x000fe200078e18ff */
[----:B------:R-:W-:Y:S06]  /*2ac0*/  @P0 BRA `(.L_x_64) ;  /* 0xfffffff000880947 */ /* 0x000fec000383ffff */
.L_x_24:
[----:B------:R-:W-:-:S13]  /*2ad0*/  ISETP.NE.AND P0, PT, R6, RZ, PT ;  /* 0x000000ff0600720c */ /* 0x000fda0003f05270 */
[----:B------:R-:W-:Y:S05]  /*2ae0*/  @!P0 EXIT ;  /* 0x000000000000894d */ /* 0x000fea0003800000 */
[----:B------:R-:W-:Y:S02]  /*2af0*/  ISETP.GE.U32.AND P0, PT, R6, 0x4, PT ;  /* 0x000000040600780c */ /* 0x000fe40003f06070 */
[----:B------:R-:W-:-:S11]  /*2b00*/  LOP3.LUT R12, R19, 0x3, RZ, 0xc0, !PT ;  /* 0x00000003130c7812 */ /* 0x000fd600078ec0ff */
[----:B------:R-:W-:Y:S05]  /*2b10*/  @!P0 BRA `(.L_x_65) ;  /* 0x0000000800248947 */ /* 0x000fea0003800000 */
[----:B------:R-:W-:Y:S01]  /*2b20*/  FSETP.NEU.AND P0, PT, R3, RZ, PT ;  /* 0x000000ff0300720b */ /* 0x000fe20003f0d000 */
[----:B------:R-:W-:-:S12]  /*2b30*/  BSSY.RECONVERGENT B2, `(.L_x_66) ;  /* 0x0000023000027945 */ /* 0x000fd80003800200 */
[----:B------:R-:W-:Y:S05]  /*2b40*/  @!P0 BRA `(.L_x_67) ;  /* 0x00000000006c8947 */ /* 0x000fea0003800000 */
[----:B------:R-:W0:Y:S01]  /*2b50*/  LDC.64 R8, c[0x0][0x380] ;  /* 0x0000e000ff087b82 */ /* 0x000e220000000a00 */
[----:B------:R-:W-:-:S05]  /*2b60*/  IADD3 R7, PT, PT, R4, R5, RZ ;  /* 0x0000000504077210 */ /* 0x000fca0007ffe0ff */
[----:B0-----:R-:W-:-:S06]  /*2b70*/  IMAD.WIDE R8, R7, 0x4, R8 ;  /* 0x0000000407087825 */ /* 0x001fcc00078e0208 */
[----:B------:R-:W3:Y:S01]  /*2b80*/  LDG.E R9, desc[UR10][R8.64] ;  /* 0x0000000a08097981 */ /* 0x000ee2000c1e1900 */
[----:B------:R-:W0:Y:S01]  /*2b90*/  MUFU.RCP R6, R3 ;  /* 0x0000000300067308 */ /* 0x000e220000001000 */
[----:B------:R-:W-:Y:S01]  /*2ba0*/  BSSY.RECONVERGENT B3, `(.L_x_68) ;  /* 0x000000c000037945 */ /* 0x000fe20003800200 */
[----:B0-----:R-:W-:-:S04]  /*2bb0*/  FFMA R7, R6, -R3, 1 ;  /* 0x3f80000006077423 */ /* 0x001fc80000000803 */
[----:B------:R-:W-:Y:S01]  /*2bc0*/  FFMA R6, R6, R7, R6 ;  /* 0x0000000706067223 */ /* 0x000fe20000000006 */
[----:B---3--:R-:W-:-:S04]  /*2bd0*/  FADD R18, R9, -R2 ;  /* 0x8000000209127221 */ /* 0x008fc80000000000 */
[----:B------:R-:W0:Y:S01]  /*2be0*/  FCHK P0, R18, R3 ;  /* 0x0000000312007302 */ /* 0x000e220000000000 */
[----:B------:R-:W-:-:S04]  /*2bf0*/  FFMA R7, R6, R18, RZ ;  /* 0x0000001206077223 */ /* 0x000fc800000000ff */
[----:B------:R-:W-:-:S04]  /*2c00*/  FFMA R10, R7, -R3, R18 ;  /* 0x80000003070a7223 */ /* 0x000fc80000000012 */
[----:B------:R-:W-:Y:S01]  /*2c10*/  FFMA R13, R6, R10, R7 ;  /* 0x0000000a060d7223 */ /* 0x000fe20000000007 */
[----:B0-----:R-:W-:Y:S06]  /*2c20*/  @!P0 BRA `(.L_x_69) ;  /* 0x00000000000c8947 */ /* 0x001fec0003800000 */
[----:B-12---:R-:W-:-:S07]  /*2c30*/  MOV R22, 0x2c50 ;  /* 0x00002c5000167802 */ /* 0x006fce0000000f00 */
[----:B------:R-:W-:Y:S05]  /*2c40*/  CALL.REL.NOINC `($__internal_1_$__cuda_sm3x_div_rn_noftz_f32_slowpath) ;  /* 0x0000000c00f47944 */ /* 0x000fea0003c00000 */
[----:B------:R-:W-:-:S07]  /*2c50*/  MOV R13, R25 ;  /* 0x00000019000d7202 */ /* 0x000fce0000000f00 */
.L_x_69:
[----:B------:R-:W-:Y:S05]  /*2c60*/  BSYNC.RECONVERGENT B3 ;  /* 0x0000000000037941 */ /* 0x000fea0003800200 */
.L_x_68:
[----:B------:R-:W0:Y:S01]  /*2c70*/  LDCU UR4, c[0x0][0x390] ;  /* 0x00007200ff0477ac */ /* 0x000e220008000800 */
[----:B------:R-:W3:Y:S01]  /*2c80*/  LDCU.64 UR6, c[0x0][0x388] ;  /* 0x00007100ff0677ac */ /* 0x000ee20008000a00 */
[----:B0-----:R-:W-:Y:S02]  /*2c90*/  MOV R19, UR4 ;  /* 0x0000000400137c02 */ /* 0x001fe40008000f00 */
[----:B---3--:R-:W-:-:S03]  /*2ca0*/  MOV R10, UR6 ;  /* 0x00000006000a7c02 */ /* 0x008fc60008000f00 */
[----:B------:R-:W-:Y:S01]  /*2cb0*/  IMAD R7, R5, R19, R0 ;  /* 0x0000001305077224 */ /* 0x000fe200078e0200 */
[----:B------:R-:W-:-:S03]  /*2cc0*/  MOV R11, UR7 ;  /* 0x00000007000b7c02 */ /* 0x000fc60008000f00 */
[----:B------:R-:W-:-:S05]  /*2cd0*/  IMAD.WIDE R6, R7, 0x4, R10 ;  /* 0x0000000407067825 */ /* 0x000fca00078e020a */
[----:B------:R3:W-:Y:S01]  /*2ce0*/  STG.E desc[UR10][R6.64], R13 ;  /* 0x0000000d06007986 */ /* 0x0007e2000c10190a */
[----:B------:R-:W-:Y:S05]  /*2cf0*/  BRA `(.L_x_70) ;  /* 0x0000000000187947 */ /* 0x000fea0003800000 */
.L_x_67:
[----:B------:R-:W0:Y:S01]  /*2d00*/  LDCU.64 UR4, c[0x0][0x388] ;  /* 0x00007100ff0477ac */ /* 0x000e220008000a00 */
[----:B------:R-:W-:Y:S01]  /*2d10*/  IMAD R7, R5, R19, R0 ;  /* 0x0000001305077224 */ /* 0x000fe200078e0200 */
[----:B0-----:R-:W-:Y:S02]  /*2d20*/  MOV R10, UR4 ;  /* 0x00000004000a7c02 */ /* 0x001fe40008000f00 */
[----:B------:R-:W-:-:S03]  /*2d30*/  MOV R11, UR5 ;  /* 0x00000005000b7c02 */ /* 0x000fc60008000f00 */
[----:B------:R-:W-:-:S05]  /*2d40*/  IMAD.WIDE R6, R7, 0x4, R10 ;  /* 0x0000000407067825 */ /* 0x000fca00078e020a */
[----:B------:R0:W-:Y:S02]  /*2d50*/  STG.E desc[UR10][R6.64], RZ ;  /* 0x000000ff06007986 */ /* 0x0001e4000c10190a */
.L_x_70:
[----:B------:R-:W-:Y:S05]  /*2d60*/  BSYNC.RECONVERGENT B2 ;  /* 0x0000000000027941 */ /* 0x000fea0003800200 */
.L_x_66:
[----:B------:R-:W4:Y:S01]  /*2d70*/  LDCU.64 UR4, c[0x0][0x380] ;  /* 0x00007000ff0477ac */ /* 0x000f220008000a00 */
[----:B------:R-:W-:Y:S01]  /*2d80*/  FSETP.NEU.AND P1, PT, R3, RZ, PT ;  /* 0x000000ff0300720b */ /* 0x000fe20003f2d000 */
[----:B------:R-:W-:Y:S01]  /*2d90*/  BSSY.RECONVERGENT B2, `(.L_x_71) ;  /* 0x0000022000027945 */ /* 0x000fe20003800200 */
[----:B0--3--:R-:W-:-:S04]  /*2da0*/  IADD3 R6, P0, PT, R4, R5, RZ ;  /* 0x0000000504067210 */ /* 0x009fc80007f1e0ff */
[----:B------:R-:W-:Y:S02]  /*2db0*/  LEA.HI.X.SX32 R7, R4, RZ, 0x1, P0 ;  /* 0x000000ff04077211 */ /* 0x000fe400000f0eff */
[----:B----4-:R-:W-:-:S04]  /*2dc0*/  LEA R8, P0, R6, UR4, 0x2 ;  /* 0x0000000406087c11 */ /* 0x010fc8000f8010ff */
[----:B------:R-:W-:Y:S02]  /*2dd0*/  LEA.HI.X R9, R6, UR5, R7, 0x2, P0 ;  /* 0x0000000506097c11 */ /* 0x000fe400080f1407 */
[----:B------:R-:W-:Y:S01]  /*2de0*/  IADD3 R7, PT, PT, R5, 0x1, RZ ;  /* 0x0000000105077810 */ /* 0x000fe20007ffe0ff */
[----:B------:R-:W-:Y:S06]  /*2df0*/  @!P1 BRA `(.L_x_72) ;  /* 0x0000000000609947 */ /* 0x000fec0003800000 */
        /* <DEDUP_REMOVED lines=14> */
.L_x_74:
[----:B------:R-:W-:Y:S05]  /*2ee0*/  BSYNC.RECONVERGENT B3 ;  /* 0x0000000000037941 */ /* 0x000fea0003800200 */
.L_x_73:
        /* <DEDUP_REMOVED lines=9> */
.L_x_72:
[----:B------:R-:W-:-:S04]  /*2f80*/  IMAD R7, R7, R19, R0 ;  /* 0x0000001307077224 */ /* 0x000fc800078e0200 */
[----:B------:R-:W-:-:S05]  /*2f90*/  IMAD.WIDE R6, R7, 0x4, R10 ;  /* 0x0000000407067825 */ /* 0x000fca00078e020a */
[----:B------:R0:W-:Y:S02]  /*2fa0*/  STG.E desc[UR10][R6.64], RZ ;  /* 0x000000ff06007986 */ /* 0x0001e4000c10190a */
.L_x_75:
[----:B------:R-:W-:Y:S05]  /*2fb0*/  BSYNC.RECONVERGENT B2 ;  /* 0x0000000000027941 */ /* 0x000fea0003800200 */
.L_x_71:
[----:B------:R-:W-:Y:S01]  /*2fc0*/  FSETP.NEU.AND P0, PT, R3, RZ, PT ;  /* 0x000000ff0300720b */ /* 0x000fe20003f0d000 */
[----:B------:R-:W-:Y:S01]  /*2fd0*/  BSSY.RECONVERGENT B2, `(.L_x_76) ;  /* 0x000001e000027945 */ /* 0x000fe20003800200 */
[----:B0--3--:R-:W-:-:S11]  /*2fe0*/  IADD3 R7, PT, PT, R5, 0x2, RZ ;  /* 0x0000000205077810 */ /* 0x009fd60007ffe0ff */
[----:B------:R-:W-:Y:S05]  /*2ff0*/  @!P0 BRA `(.L_x_77) ;  /* 0x0000000000608947 */ /* 0x000fea0003800000 */
        /* <DEDUP_REMOVED lines=14> */
.L_x_79:
[----:B------:R-:W-:Y:S05]  /*30e0*/  BSYNC.RECONVERGENT B3 ;  /* 0x0000000000037941 */ /* 0x000fea0003800200 */
.L_x_78:
        /* <DEDUP_REMOVED lines=9> */
.L_x_77:
[----:B------:R-:W-:-:S04]  /*3180*/  IMAD R7, R7, R19, R0 ;  /* 0x0000001307077224 */ /* 0x000fc800078e0200 */
[----:B------:R-:W-:-:S05]  /*3190*/  IMAD.WIDE R6, R7, 0x4, R10 ;  /* 0x0000000407067825 */ /* 0x000fca00078e020a */
[----:B------:R3:W-:Y:S02]  /*31a0*/  STG.E desc[UR10][R6.64], RZ ;  /* 0x000000ff06007986 */ /* 0x0007e4000c10190a */
.L_x_80:
[----:B------:R-:W-:Y:S05]  /*31b0*/  BSYNC.RECONVERGENT B2 ;  /* 0x0000000000027941 */ /* 0x000fea0003800200 */
.L_x_76:
        /* <DEDUP_REMOVED lines=18> */
.L_x_84:
[----:B------:R-:W-:Y:S05]  /*32e0*/  BSYNC.RECONVERGENT B3 ;  /* 0x0000000000037941 */ /* 0x000fea0003800200 */
.L_x_83:
[----:B------:R-:W0:Y:S01]  /*32f0*/  LDCU UR4, c[0x0][0x390] ;  /* 0x00007200ff0477ac */ /* 0x000e220008000800 */
[----:B------:R-:W3:Y:S01]  /*3300*/  LDC.64 R8, c[0x0][0x388] ;  /* 0x0000e200ff087b82 */ /* 0x000ee20000000a00 */
[----:B0-----:R-:W-:-:S05]  /*3310*/  MOV R19, UR4 ;  /* 0x0000000400137c02 */ /* 0x001fca0008000f00 */
[----:B------:R-:W-:-:S04]  /*3320*/  IMAD R7, R7, R19, R0 ;  /* 0x0000001307077224 */ /* 0x000fc800078e0200 */
[----:B---3--:R-:W-:-:S05]  /*3330*/  IMAD.WIDE R6, R7, 0x4, R8 ;  /* 0x0000000407067825 */ /* 0x008fca00078e0208 */
[----:B------:R0:W-:Y:S01]  /*3340*/  STG.E desc[UR10][R6.64], R11 ;  /* 0x0000000b06007986 */ /* 0x0001e2000c10190a */
[----:B------:R-:W-:Y:S05]  /*3350*/  BRA `(.L_x_85) ;  /* 0x00000000000c7947 */ /* 0x000fea0003800000 */
.L_x_82:
[----:B------:R-:W-:-:S04]  /*3360*/  IMAD R7, R7, R19, R0 ;  /* 0x0000001307077224 */ /* 0x000fc800078e0200 */
[----:B------:R-:W-:-:S05]  /*3370*/  IMAD.WIDE R10, R7, 0x4, R10 ;  /* 0x00000004070a7825 */ /* 0x000fca00078e020a */
[----:B------:R3:W-:Y:S02]  /*3380*/  STG.E desc[UR10][R10.64], RZ ;  /* 0x000000ff0a007986 */ /* 0x0007e4000c10190a */
.L_x_85:
[----:B------:R-:W-:Y:S05]  /*3390*/  BSYNC.RECONVERGENT B2 ;  /* 0x0000000000027941 */ /* 0x000fea0003800200 */
.L_x_81:
[----:B------:R-:W-:-:S07]  /*33a0*/  IADD3 R5, PT, PT, R5, 0x4, RZ ;  /* 0x0000000405057810 */ /* 0x000fce0007ffe0ff */
.L_x_65:
[----:B------:R-:W-:-:S13]  /*33b0*/  ISETP.NE.AND P0, PT, R12, RZ, PT ;  /* 0x000000ff0c00720c */ /* 0x000fda0003f05270 */
[----:B------:R-:W-:Y:S05]  /*33c0*/  @!P0 EXIT ;  /* 0x000000000000894d */ /* 0x000fea0003800000 */
[----:B------:R-:W-:-:S13]  /*33d0*/  ISETP.NE.AND P0, PT, R12, 0x1, PT ;  /* 0x000000010c00780c */ /* 0x000fda0003f05270 */
[----:B------:R-:W-:Y:S05]  /*33e0*/  @!P0 BRA `(.L_x_86) ;  /* 0x0000000400288947 */ /* 0x000fea0003800000 */
[----:B------:R-:W-:Y:S01]  /*33f0*/  FSETP.NEU.AND P0, PT, R3, RZ, PT ;  /* 0x000000ff0300720b */ /* 0x000fe20003f0d000 */
[----:B------:R-:W-:-:S12]  /*3400*/  BSSY.RECONVERGENT B2, `(.L_x_87) ;  /* 0x0000023000027945 */ /* 0x000fd80003800200 */
[----:B------:R-:W-:Y:S05]  /*3410*/  @!P0 BRA `(.L_x_88) ;  /* 0x00000000006c8947 */ /* 0x000fea0003800000 */
[----:B0-----:R-:W0:Y:S01]  /*3420*/  LDC.64 R6, c[0x0][0x380] ;  /* 0x0000e000ff067b82 */ /* 0x001e220000000a00 */
[----:B------:R-:W-:-:S05]  /*3430*/  IADD3 R9, PT, PT, R4, R5, RZ ;  /* 0x0000000504097210 */ /* 0x000fca0007ffe0ff */
[----:B0-----:R-:W-:-:S06]  /*3440*/  IMAD.WIDE R8, R9, 0x4, R6 ;  /* 0x0000000409087825 */ /* 0x001fcc00078e0206 */
[----:B------:R-:W4:Y:S01]  /*3450*/  LDG.E R9, desc[UR10][R8.64] ;  /* 0x0000000a08097981 */ /* 0x000f22000c1e1900 */
[----:B------:R-:W0:Y:S01]  /*3460*/  MUFU.RCP R6, R3 ;  /* 0x0000000300067308 */ /* 0x000e220000001000 */
[----:B------:R-:W-:Y:S01]  /*3470*/  BSSY.RECONVERGENT B3, `(.L_x_89) ;  /* 0x000000c000037945 */ /* 0x000fe20003800200 */
[----:B0-----:R-:W-:-:S04]  /*3480*/  FFMA R7, R6, -R3, 1 ;  /* 0x3f80000006077423 */ /* 0x001fc80000000803 */
[----:B------:R-:W-:Y:S01]  /*3490*/  FFMA R6, R6, R7, R6 ;  /* 0x0000000706067223 */ /* 0x000fe20000000006 */
[----:B----4-:R-:W-:-:S04]  /*34a0*/  FADD R18, R9, -R2 ;  /* 0x8000000209127221 */ /* 0x010fc80000000000 */
[----:B------:R-:W0:Y:S01]  /*34b0*/  FCHK P0, R18, R3 ;  /* 0x0000000312007302 */ /* 0x000e220000000000 */
[----:B------:R-:W-:-:S04]  /*34c0*/  FFMA R7, R6, R18, RZ ;  /* 0x0000001206077223 */ /* 0x000fc800000000ff */
[----:B---3--:R-:W-:-:S04]  /*34d0*/  FFMA R10, R7, -R3, R18 ;  /* 0x80000003070a7223 */ /* 0x008fc80000000012 */
[----:B------:R-:W-:Y:S01]  /*34e0*/  FFMA R11, R6, R10, R7 ;  /* 0x0000000a060b7223 */ /* 0x000fe20000000007 */
[----:B0-----:R-:W-:Y:S06]  /*34f0*/  @!P0 BRA `(.L_x_90) ;  /* 0x00000000000c8947 */ /* 0x001fec0003800000 */
[----:B-12---:R-:W-:-:S07]  /*3500*/  MOV R22, 0x3520 ;  /* 0x0000352000167802 */ /* 0x006fce0000000f00 */
[----:B------:R-:W-:Y:S05]  /*3510*/  CALL.REL.NOINC `($__internal_1_$__cuda_sm3x_div_rn_noftz_f32_slowpath) ;  /* 0x0000000400c07944 */ /* 0x000fea0003c00000 */
[----:B------:R-:W-:-:S07]  /*3520*/  MOV R11, R25 ;  /* 0x00000019000b7202 */ /* 0x000fce0000000f00 */
.L_x_90:
[----:B------:R-:W-:Y:S05]  /*3530*/  BSYNC.RECONVERGENT B3 ;  /* 0x0000000000037941 */ /* 0x000fea0003800200 */
.L_x_89:
        /* <DEDUP_REMOVED lines=9> */
.L_x_88:
[----:B------:R-:W4:Y:S01]  /*35d0*/  LDCU.64 UR4, c[0x0][0x388] ;  /* 0x00007100ff0477ac */ /* 0x000f220008000a00 */
[----:B0-----:R-:W-:Y:S01]  /*35e0*/  IMAD R7, R5, R19, R0 ;  /* 0x0000001305077224 */ /* 0x001fe200078e0200 */
[----:B----4-:R-:W-:Y:S02]  /*35f0*/  MOV R8, UR4 ;  /* 0x0000000400087c02 */ /* 0x010fe40008000f00 */
[----:B------:R-:W-:-:S03]  /*3600*/  MOV R9, UR5 ;  /* 0x0000000500097c02 */ /* 0x000fc60008000f00 */
[----:B------:R-:W-:-:S05]  /*3610*/  IMAD.WIDE R6, R7, 0x4, R8 ;  /* 0x0000000407067825 */ /* 0x000fca00078e0208 */
[----:B------:R4:W-:Y:S02]  /*3620*/  STG.E desc[UR10][R6.64], RZ ;  /* 0x000000ff06007986 */ /* 0x0009e4000c10190a */
.L_x_91:
[----:B------:R-:W-:Y:S05]  /*3630*/  BSYNC.RECONVERGENT B2 ;  /* 0x0000000000027941 */ /* 0x000fea0003800200 */
.L_x_87:
[----:B------:R-:W-:Y:S01]  /*3640*/  FSETP.NEU.AND P0, PT, R3, RZ, PT ;  /* 0x000000ff0300720b */ /* 0x000fe20003f0d000 */
[----:B------:R-:W-:Y:S01]  /*3650*/  BSSY.RECONVERGENT B2, `(.L_x_92) ;  /* 0x0000022000027945 */ /* 0x000fe20003800200 */
[----:B0---4-:R-:W-:-:S11]  /*3660*/  IADD3 R7, PT, PT, R5, 0x1, RZ ;  /* 0x0000000105077810 */ /* 0x011fd60007ffe0ff */
[----:B------:R-:W-:Y:S05]  /*3670*/  @!P0 BRA `(.L_x_93) ;  /* 0x0000000000708947 */ /* 0x000fea0003800000 */
[----:B------:R-:W0:Y:S01]  /*3680*/  LDCU.64 UR4, c[0x0][0x380] ;  /* 0x00007000ff0477ac */ /* 0x000e220008000a00 */
[----:B------:R-:W-:Y:S02]  /*3690*/  SHF.R.S32.HI R9, RZ, 0x1f, R5 ;  /* 0x0000001fff097819 */ /* 0x000fe40000011405 */
[----:B------:R-:W-:-:S04]  /*36a0*/  IADD3 R6, P0, PT, R4, R5, RZ ;  /* 0x0000000504067210 */ /* 0x000fc80007f1e0ff */
[----:B------:R-:W-:Y:S02]  /*36b0*/  LEA.HI.X.SX32 R9, R4, R9, 0x1, P0 ;  /* 0x0000000904097211 */ /* 0x000fe400000f0eff */
[----:B0-----:R-:W-:-:S04]  /*36c0*/  LEA R8, P0, R6, UR4, 0x2 ;  /* 0x0000000406087c11 */ /* 0x001fc8000f8010ff */
[----:B------:R-:W-:-:S06]  /*36d0*/  LEA.HI.X R9, R6, UR5, R9, 0x2, P0 ;  /* 0x0000000506097c11 */ /* 0x000fcc00080f1409 */
[----:B------:R-:W4:Y:S01]  /*36e0*/  LDG.E R9, desc[UR10][R8.64+0x4] ;  /* 0x0000040a08097981 */ /* 0x000f22000c1e1900 */
[----:B------:R-:W3:Y:S01]  /*36f0*/  MUFU.RCP R6, R3 ;  /* 0x0000000300067308 */ /* 0x000ee20000001000 */
[----:B------:R-:W-:Y:S01]  /*3700*/  BSSY.RECONVERGENT B3, `(.L_x_94) ;  /* 0x000000c000037945 */ /* 0x000fe20003800200 */
[----:B---3--:R-:W-:-:S04]  /*3710*/  FFMA R11, R6, -R3, 1 ;  /* 0x3f800000060b7423 */ /* 0x008fc80000000803 */
[----:B------:R-:W-:Y:S01]  /*3720*/  FFMA R6, R6, R11, R6 ;  /* 0x0000000b06067223 */ /* 0x000fe20000000006 */
[----:B----4-:R-:W-:-:S04]  /*3730*/  FADD R18, R9, -R2 ;  /* 0x8000000209127221 */ /* 0x010fc80000000000 */
        /* <DEDUP_REMOVED lines=8> */
.L_x_95:
[----:B------:R-:W-:Y:S05]  /*37c0*/  BSYNC.RECONVERGENT B3 ;  /* 0x0000000000037941 */ /* 0x000fea0003800200 */
.L_x_94:
[----:B------:R-:W0:Y:S01]  /*37d0*/  LDCU UR4, c[0x0][0x390] ;  /* 0x00007200ff0477ac */ /* 0x000e220008000800 */
[----:B------:R-:W3:Y:S01]  /*37e0*/  LDC.64 R8, c[0x0][0x388] ;  /* 0x0000e200ff087b82 */ /* 0x000ee20000000a00 */
[----:B0-----:R-:W-:-:S05]  /*37f0*/  MOV R19, UR4 ;  /* 0x0000000400137c02 */ /* 0x001fca0008000f00 */
[----:B------:R-:W-:-:S04]  /*3800*/  IMAD R7, R7, R19, R0 ;  /* 0x0000001307077224 */ /* 0x000fc800078e0200 */
[----:B---3--:R-:W-:-:S05]  /*3810*/  IMAD.WIDE R6, R7, 0x4, R8 ;  /* 0x0000000407067825 */ /* 0x008fca00078e0208 */
[----:B------:R4:W-:Y:S01]  /*3820*/  STG.E desc[UR10][R6.64], R11 ;  /* 0x0000000b06007986 */ /* 0x0009e2000c10190a */
[----:B------:R-:W-:Y:S05]  /*3830*/  BRA `(.L_x_96) ;  /* 0x00000000000c7947 */ /* 0x000fea0003800000 */
.L_x_93:
[----:B------:R-:W-:-:S04]  /*3840*/  IMAD R7, R7, R19, R0 ;  /* 0x0000001307077224 */ /* 0x000fc800078e0200 */
[----:B------:R-:W-:-:S05]  /*3850*/  IMAD.WIDE R8, R7, 0x4, R8 ;  /* 0x0000000407087825 */ /* 0x000fca00078e0208 */
[----:B------:R0:W-:Y:S02]  /*3860*/  STG.E desc[UR10][R8.64], RZ ;  /* 0x000000ff08007986 */ /* 0x0001e4000c10190a */
.L_x_96:
[----:B------:R-:W-:Y:S05]  /*3870*/  BSYNC.RECONVERGENT B2 ;  /* 0x0000000000027941 */ /* 0x000fea0003800200 */
.L_x_92:
[----:B------:R-:W-:-:S07]  /*3880*/  IADD3 R5, PT, PT, R5, 0x2, RZ ;  /* 0x0000000205057810 */ /* 0x000fce0007ffe0ff */
.L_x_86:
[----:B0---4-:R-:W-:-:S04]  /*3890*/  LOP3.LUT R6, R19, 0x1, RZ, 0xc0, !PT ;  /* 0x0000000113067812 */ /* 0x011fc800078ec0ff */
[----:B------:R-:W-:-:S13]  /*38a0*/  ISETP.NE.U32.AND P0, PT, R6, 0x1, PT ;  /* 0x000000010600780c */ /* 0x000fda0003f05070 */
[----:B------:R-:W-:Y:S05]  /*38b0*/  @P0 EXIT ;  /* 0x000000000000094d */ /* 0x000fea0003800000 */
[----:B------:R-:W-:-:S13]  /*38c0*/  FSETP.NEU.AND P0, PT, R3, RZ, PT ;  /* 0x000000ff0300720b */ /* 0x000fda0003f0d000 */
[----:B------:R-:W-:Y:S05]  /*38d0*/  @!P0 BRA `(.L_x_97) ;  /* 0x0000000000608947 */ /* 0x000fea0003800000 */
[----:B------:R-:W0:Y:S01]  /*38e0*/  LDC.64 R6, c[0x0][0x380] ;  /* 0x0000e000ff067b82 */ /* 0x000e220000000a00 */
[----:B------:R-:W-:-:S05]  /*38f0*/  IADD3 R9, PT, PT, R4, R5, RZ ;  /* 0x0000000504097210 */ /* 0x000fca0007ffe0ff */
[----:B0-----:R-:W-:-:S06]  /*3900*/  IMAD.WIDE R6, R9, 0x4, R6 ;  /* 0x0000000409067825 */ /* 0x001fcc00078e0206 */
[----:B------:R-:W4:Y:S01]  /*3910*/  LDG.E R7, desc[UR10][R6.64] ;  /* 0x0000000a06077981 */ /* 0x000f22000c1e1900 */
[----:B------:R-:W0:Y:S01]  /*3920*/  MUFU.RCP R4, R3 ;  /* 0x0000000300047308 */ /* 0x000e220000001000 */
[----:B------:R-:W-:Y:S01]  /*3930*/  BSSY.RECONVERGENT B2, `(.L_x_98) ;  /* 0x000000c000027945 */ /* 0x000fe20003800200 */
[----:B0-----:R-:W-:Y:S01]  /*3940*/  FFMA R9, R4, -R3, 1 ;  /* 0x3f80000004097423 */ /* 0x001fe20000000803 */
[----:B----4-:R-:W-:-:S03]  /*3950*/  FADD R18, R7, -R2 ;  /* 0x8000000207127221 */ /* 0x010fc60000000000 */
[----:B------:R-:W-:Y:S02]  /*3960*/  FFMA R2, R4, R9, R4 ;  /* 0x0000000904027223 */ /* 0x000fe40000000004 */
[----:B------:R-:W0:Y:S02]  /*3970*/  FCHK P0, R18, R3 ;  /* 0x0000000312007302 */ /* 0x000e240000000000 */
[----:B------:R-:W-:-:S04]  /*3980*/  FFMA R4, R2, R18, RZ ;  /* 0x0000001202047223 */ /* 0x000fc800000000ff */
[----:B------:R-:W-:-:S04]  /*3990*/  FFMA R9, R4, -R3, R18 ;  /* 0x8000000304097223 */ /* 0x000fc80000000012 */
[----:B------:R-:W-:Y:S01]  /*39a0*/  FFMA R9, R2, R9, R4 ;  /* 0x0000000902097223 */ /* 0x000fe20000000004 */
[----:B0-----:R-:W-:Y:S06]  /*39b0*/  @!P0 BRA `(.L_x_99) ;  /* 0x00000000000c8947 */ /* 0x001fec0003800000 */
[----:B-12---:R-:W-:-:S07]  /*39c0*/  MOV R22, 0x39e0 ;  /* 0x000039e000167802 */ /* 0x006fce0000000f00 */
[----:B---3--:R-:W-:Y:S05]  /*39d0*/  CALL.REL.NOINC `($__internal_1_$__cuda_sm3x_div_rn_noftz_f32_slowpath) ;  /* 0x0000000000907944 */ /* 0x008fea0003c00000 */
[----:B------:R-:W-:-:S07]  /*39e0*/  MOV R9, R25 ;  /* 0x0000001900097202 */ /* 0x000fce0000000f00 */
.L_x_99:
[----:B------:R-:W-:Y:S05]  /*39f0*/  BSYNC.RECONVERGENT B2 ;  /* 0x0000000000027941 */ /* 0x000fea0003800200 */
.L_x_98:
[----:B------:R-:W0:Y:S01]  /*3a00*/  LDC.64 R2, c[0x0][0x388] ;  /* 0x0000e200ff027b82 */ /* 0x000e220000000a00 */
[----:B------:R-:W4:Y:S02]  /*3a10*/  LDCU UR4, c[0x0][0x390] ;  /* 0x00007200ff0477ac */ /* 0x000f240008000800 */
[----:B----4-:R-:W-:-:S04]  /*3a20*/  IMAD R5, R5, UR4, R0 ;  /* 0x0000000405057c24 */ /* 0x010fc8000f8e0200 */
[----:B0-----:R-:W-:-:S05]  /*3a30*/  IMAD.WIDE R2, R5, 0x4, R2 ;  /* 0x0000000405027825 */ /* 0x001fca00078e0202 */
[----:B------:R-:W-:Y:S01]  /*3a40*/  STG.E desc[UR10][R2.64], R9 ;  /* 0x0000000902007986 */ /* 0x000fe2000c10190a */
[----:B------:R-:W-:Y:S05]  /*3a50*/  EXIT ;  /* 0x000000000000794d */ /* 0x000fea0003800000 */
.L_x_97:
[----:B------:R-:W0:Y:S01]  /*3a60*/  LDC.64 R2, c[0x0][0x388] ;  /* 0x0000e200ff027b82 */ /* 0x000e220000000a00 */
[----:B------:R-:W-:-:S04]  /*3a70*/  IMAD R5, R5, R19, R0 ;  /* 0x0000001305057224 */ /* 0x000fc800078e0200 */
[----:B0-----:R-:W-:-:S05]  /*3a80*/  IMAD.WIDE R2, R5, 0x4, R2 ;  /* 0x0000000405027825 */ /* 0x001fca00078e0202 */
[----:B------:R-:W-:Y:S01]  /*3a90*/  STG.E desc[UR10][R2.64], RZ ;  /* 0x000000ff02007986 */ /* 0x000fe2000c10190a */
[----:B------:R-:W-:Y:S05]  /*3aa0*/  EXIT ;  /* 0x000000000000794d */ /* 0x000fea0003800000 */
        .weak           $__internal_0_$__cuda_sm20_sqrt_rn_f32_slowpath
        .type           $__internal_0_$__cuda_sm20_sqrt_rn_f32_slowpath,@function
        .size           $__internal_0_$__cuda_sm20_sqrt_rn_f32_slowpath,($__internal_1_$__cuda_sm3x_div_rn_noftz_f32_slowpath - $__internal_0_$__cuda_sm20_sqrt_rn_f32_slowpath)
$__internal_0_$__cuda_sm20_sqrt_rn_f32_slowpath:
[----:B------:R-:W-:-:S13]  /*3ab0*/  LOP3.LUT P0, RZ, R3, 0x7fffffff, RZ, 0xc0, !PT ;  /* 0x7fffffff03ff7812 */ /* 0x000fda000780c0ff */
[----:B------:R-:W-:Y:S01]  /*3ac0*/  @!P0 MOV R4, R3 ;  /* 0x0000000300048202 */ /* 0x000fe20000000f00 */
[----:B------:R-:W-:Y:S06]  /*3ad0*/  @!P0 BRA `(.L_x_100) ;  /* 0x0000000000408947 */ /* 0x000fec0003800000 */
[----:B------:R-:W-:-:S13]  /*3ae0*/  FSETP.GEU.FTZ.AND P0, PT, R3, RZ, PT ;  /* 0x000000ff0300720b */ /* 0x000fda0003f1e000 */
[----:B------:R-:W-:Y:S01]  /*3af0*/  @!P0 MOV R4, 0x7fffffff ;  /* 0x7fffffff00048802 */ /* 0x000fe20000000f00 */
[----:B------:R-:W-:Y:S06]  /*3b00*/  @!P0 BRA `(.L_x_100) ;  /* 0x0000000000348947 */ /* 0x000fec0003800000 */
[----:B------:R-:W-:-:S13]  /*3b10*/  FSETP.GTU.FTZ.AND P0, PT, |R3|, +INF , PT ;  /* 0x7f8000000300780b */ /* 0x000fda0003f1c200 */
[----:B------:R-:W-:Y:S01]  /*3b20*/  @P0 FADD.FTZ R4, R3, 1 ;  /* 0x3f80000003040421 */ /* 0x000fe20000010000 */
[----:B------:R-:W-:Y:S06]  /*3b30*/  @P0 BRA `(.L_x_100) ;  /* 0x0000000000280947 */ /* 0x000fec0003800000 */
[----:B------:R-:W-:-:S13]  /*3b40*/  FSETP.NEU.FTZ.AND P0, PT, |R3|, +INF , PT ;  /* 0x7f8000000300780b */ /* 0x000fda0003f1d200 */
[----:B------:R-:W-:-:S04]  /*3b50*/  @P0 FFMA R5, R3, 1.84467440737095516160e+19, RZ ;  /* 0x5f80000003050823 */ /* 0x000fc800000000ff */
[----:B------:R-:W0:Y:S02]  /*3b60*/  @P0 MUFU.RSQ R4, R5 ;  /* 0x0000000500040308 */ /* 0x000e240000001400 */
[----:B0-----:R-:W-:Y:S01]  /*3b70*/  @P0 FMUL.FTZ R6, R5, R4 ;  /* 0x0000000405060220 */ /* 0x001fe20000410000 */
[----:B------:R-:W-:Y:S01]  /*3b80*/  @P0 FMUL.FTZ R10, R4, 0.5 ;  /* 0x3f000000040a0820 */ /* 0x000fe20000410000 */
[----:B------:R-:W-:Y:S02]  /*3b90*/  @!P0 MOV R4, R3 ;  /* 0x0000000300048202 */ /* 0x000fe40000000f00 */
[----:B------:R-:W-:-:S04]  /*3ba0*/  @P0 FADD.FTZ R8, -R6, -RZ ;  /* 0x800000ff06080221 */ /* 0x000fc80000010100 */
[----:B------:R-:W-:-:S04]  /*3bb0*/  @P0 FFMA R9, R6, R8, R5 ;  /* 0x0000000806090223 */ /* 0x000fc80000000005 */
[----:B------:R-:W-:-:S04]  /*3bc0*/  @P0 FFMA R9, R9, R10, R6 ;  /* 0x0000000a09090223 */ /* 0x000fc80000000006 */
[----:B------:R-:W-:-:S07]  /*3bd0*/  @P0 FMUL.FTZ R4, R9, 2.3283064365386962891e-10 ;  /* 0x2f80000009040820 */ /* 0x000fce0000410000 */
.L_x_100:
[----:B------:R-:W-:Y:S01]  /*3be0*/  HFMA2 R5, -RZ, RZ, 0, 0 ;  /* 0x00000000ff057431 */ /* 0x000fe200000001ff */
[----:B------:R-:W-:Y:S02]  /*3bf0*/  MOV R3, R4 ;  /* 0x0000000400037202 */ /* 0x000fe40000000f00 */
[----:B------:R-:W-:-:S04]  /*3c00*/  MOV R4, R11 ;  /* 0x0000000b00047202 */ /* 0x000fc80000000f00 */
[----:B------:R-:W-:Y:S05]  /*3c10*/  RET.REL.NODEC R4 `(_Z10matrixNormPfS_i) ;  /* 0xffffffc004f87950 */ /* 0x000fea0003c3ffff */
        .weak           $__internal_1_$__cuda_sm3x_div_rn_noftz_f32_slowpath
        .type           $__internal_1_$__cuda_sm3x_div_rn_noftz_f32_slowpath,@function
        .size           $__internal_1_$__cuda_sm3x_div_rn_noftz_f32_slowpath,(.L_x_114 - $__internal_1_$__cuda_sm3x_div_rn_noftz_f32_slowpath)
$__internal_1_$__cuda_sm3x_div_rn_noftz_f32_slowpath:
[----:B------:R-:W-:Y:S01]  /*3c20*/  SHF.R.U32.HI R23, RZ, 0x17, R3 ;  /* 0x00000017ff177819 */ /* 0x000fe20000011603 */
[----:B------:R-:W-:Y:S01]  /*3c30*/  BSSY.RECONVERGENT B0, `(.L_x_101) ;  /* 0x0000063000007945 */ /* 0x000fe20003800200 */
[----:B------:R-:W-:Y:S02]  /*3c40*/  SHF.R.U32.HI R25, RZ, 0x17, R18 ;  /* 0x00000017ff197819 */ /* 0x000fe40000011612 */
[----:B------:R-:W-:Y:S02]  /*3c50*/  LOP3.LUT R23, R23, 0xff, RZ, 0xc0, !PT ;  /* 0x000000ff17177812 */ /* 0x000fe400078ec0ff */
[----:B------:R-:W-:Y:S02]  /*3c60*/  LOP3.LUT R25, R25, 0xff, RZ, 0xc0, !PT ;  /* 0x000000ff19197812 */ /* 0x000fe400078ec0ff */
[----:B------:R-:W-:Y:S02]  /*3c70*/  IADD3 R26, PT, PT, R23, -0x1, RZ ;  /* 0xffffffff171a7810 */ /* 0x000fe40007ffe0ff */
[----:B------:R-:W-:-:S02]  /*3c80*/  IADD3 R28, PT, PT, R25, -0x1, RZ ;  /* 0xffffffff191c7810 */ /* 0x000fc40007ffe0ff */
[----:B------:R-:W-:Y:S02]  /*3c90*/  ISETP.GT.U32.AND P0, PT, R26, 0xfd, PT ;  /* 0x000000fd1a00780c */ /* 0x000fe40003f04070 */
[----:B------:R-:W-:Y:S02]  /*3ca0*/  MOV R27, R3 ;  /* 0x00000003001b7202 */ /* 0x000fe40000000f00 */
[----:B------:R-:W-:-:S13]  /*3cb0*/  ISETP.GT.U32.OR P0, PT, R28, 0xfd, P0 ;  /* 0x000000fd1c00780c */ /* 0x000fda0000704470 */
[----:B------:R-:W-:Y:S01]  /*3cc0*/  @!P0 MOV R19, RZ ;  /* 0x000000ff00138202 */ /* 0x000fe20000000f00 */
[----:B------:R-:W-:Y:S06]  /*3cd0*/  @!P0 BRA `(.L_x_102) ;  /* 0x00000000005c8947 */ /* 0x000fec0003800000 */
[----:B------:R-:W-:Y:S02]  /*3ce0*/  FSETP.GTU.FTZ.AND P0, PT, |R18|, +INF , PT ;  /* 0x7f8000001200780b */ /* 0x000fe40003f1c200 */
[----:B------:R-:W-:-:S04]  /*3cf0*/  FSETP.GTU.FTZ.AND P1, PT, |R3|, +INF , PT ;  /* 0x7f8000000300780b */ /* 0x000fc80003f3c200 */
[----:B------:R-:W-:-:S13]  /*3d00*/  PLOP3.LUT P0, PT, P0, P1, PT, 0xf8, 0x8f ;  /* 0x00000000008f781c */ /* 0x000fda0000703f70 */
[----:B------:R-:W-:Y:S05]  /*3d10*/  @P0 BRA `(.L_x_103) ;  /* 0x00000004004c0947 */ /* 0x000fea0003800000 */
[----:B------:R-:W-:-:S13]  /*3d20*/  LOP3.LUT P0, RZ, R27, 0x7fffffff, R18, 0xc8, !PT ;  /* 0x7fffffff1bff7812 */ /* 0x000fda000780c812 */
[----:B------:R-:W-:Y:S05]  /*3d30*/  @!P0 BRA `(.L_x_104) ;  /* 0x00000004003c8947 */ /* 0x000fea0003800000 */
[C---:B------:R-:W-:Y:S02]  /*3d40*/  FSETP.NEU.FTZ.AND P3, PT, |R18|.reuse, +INF , PT ;  /* 0x7f8000001200780b */ /* 0x040fe40003f7d200 */
[----:B------:R-:W-:Y:S02]  /*3d50*/  FSETP.NEU.FTZ.AND P1, PT, |R3|, +INF , PT ;  /* 0x7f8000000300780b */ /* 0x000fe40003f3d200 */
[----:B------:R-:W-:-:S11]  /*3d60*/  FSETP.NEU.FTZ.AND P0, PT, |R18|, +INF , PT ;  /* 0x7f8000001200780b */ /* 0x000fd60003f1d200 */
[----:B------:R-:W-:Y:S05]  /*3d70*/  @!P1 BRA !P3, `(.L_x_104) ;  /* 0x00000004002c9947 */ /* 0x000fea0005800000 */
[----:B------:R-:W-:-:S04]  /*3d80*/  LOP3.LUT P3, RZ, R18, 0x7fffffff, RZ, 0xc0, !PT ;  /* 0x7fffffff12ff7812 */ /* 0x000fc8000786c0ff */
[----:B------:R-:W-:-:S13]  /*3d90*/  PLOP3.LUT P1, PT, P1, P3, PT, 0x2f, 0xf2 ;  /* 0x0000000000f2781c */ /* 0x000fda0000f26577 */
[----:B------:R-:W-:Y:S05]  /*3da0*/  @P1 BRA `(.L_x_105) ;  /* 0x0000000400181947 */ /* 0x000fea0003800000 */
[----:B------:R-:W-:-:S04]  /*3db0*/  LOP3.LUT P1, RZ, R27, 0x7fffffff, RZ, 0xc0, !PT ;  /* 0x7fffffff1bff7812 */ /* 0x000fc8000782c0ff */
[----:B------:R-:W-:-:S13]  /*3dc0*/  PLOP3.LUT P0, PT, P0, P1, PT, 0x2f, 0xf2 ;  /* 0x0000000000f2781c */ /* 0x000fda0000702577 */
[----:B------:R-:W-:Y:S05]  /*3dd0*/  @P0 BRA `(.L_x_106) ;  /* 0x0000000400000947 */ /* 0x000fea0003800000 */
[----:B------:R-:W-:Y:S02]  /*3de0*/  ISETP.GE.AND P0, PT, R28, RZ, PT ;  /* 0x000000ff1c00720c */ /* 0x000fe40003f06270 */
[----:B------:R-:W-:-:S11]  /*3df0*/  ISETP.GE.AND P1, PT, R26, RZ, PT ;  /* 0x000000ff1a00720c */ /* 0x000fd60003f26270 */
[----:B------:R-:W-:Y:S01]  /*3e00*/  @P0 MOV R19, RZ ;  /* 0x000000ff00130202 */ /* 0x000fe20000000f00 */
[----:B------:R-:W-:Y:S01]  /*3e10*/  @!P0 FFMA R18, R18, 1.84467440737095516160e+19, RZ ;  /* 0x5f80000012128823 */ /* 0x000fe200000000ff */
[----:B------:R-:W-:Y:S01]  /*3e20*/  @!P0 MOV R19, 0xffffffc0 ;  /* 0xffffffc000138802 */ /* 0x000fe20000000f00 */
[----:B------:R-:W-:-:S03]  /*3e30*/  @!P1 FFMA R27, R3, 1.84467440737095516160e+19, RZ ;  /* 0x5f800000031b9823 */ /* 0x000fc600000000ff */
[----:B------:R-:W-:-:S07]  /*3e40*/  @!P1 IADD3 R19, PT, PT, R19, 0x40, RZ ;  /* 0x0000004013139810 */ /* 0x000fce0007ffe0ff */
.L_x_102:
[----:B------:R-:W-:Y:S01]  /*3e50*/  LEA R26, R23, 0xc0800000, 0x17 ;  /* 0xc0800000171a7811 */ /* 0x000fe200078eb8ff */
[----:B------:R-:W-:Y:S03]  /*3e60*/  BSSY.RECONVERGENT B1, `(.L_x_107) ;  /* 0x0000036000017945 */ /* 0x000fe60003800200 */
[----:B------:R-:W-:Y:S02]  /*3e70*/  IADD3 R28, PT, PT, -R26, R27, RZ ;  /* 0x0000001b1a1c7210 */ /* 0x000fe40007ffe1ff */
[----:B------:R-:W-:Y:S02]  /*3e80*/  IADD3 R27, PT, PT, R25, -0x7f, RZ ;  /* 0xffffff81191b7810 */ /* 0x000fe40007ffe0ff */
[----:B------:R-:W0:Y:S01]  /*3e90*/  MUFU.RCP R26, R28 ;  /* 0x0000001c001a7308 */ /* 0x000e220000001000 */
[----:B------:R-:W-:Y:S01]  /*3ea0*/  FADD.FTZ R25, -R28, -RZ ;  /* 0x800000ff1c197221 */ /* 0x000fe20000010100 */
[C---:B------:R-:W-:Y:S01]  /*3eb0*/  IADD3 R30, PT, PT, R27.reuse, 0x7f, -R23 ;  /* 0x0000007f1b1e7810 */ /* 0x040fe20007ffe817 */
[----:B------:R-:W-:-:S03]  /*3ec0*/  IMAD R18, R27, -0x800000, R18 ;  /* 0xff8000001b127824 */ /* 0x000fc600078e0212 */
[----:B------:R-:W-:Y:S01]  /*3ed0*/  IADD3 R19, PT, PT, R30, R19, RZ ;  /* 0x000000131e137210 */ /* 0x000fe20007ffe0ff */
[----:B0-----:R-:W-:-:S04]  /*3ee0*/  FFMA R23, R26, R25, 1 ;  /* 0x3f8000001a177423 */ /* 0x001fc80000000019 */
[----:B------:R-:W-:-:S04]  /*3ef0*/  FFMA R23, R26, R23, R26 ;  /* 0x000000171a177223 */ /* 0x000fc8000000001a */
[----:B------:R-:W-:-:S04]  /*3f00*/  FFMA R26, R18, R23, RZ ;  /* 0x00000017121a7223 */ /* 0x000fc800000000ff */
[----:B------:R-:W-:-:S04]  /*3f10*/  FFMA R27, R25, R26, R18 ;  /* 0x0000001a191b7223 */ /* 0x000fc80000000012 */
[----:B------:R-:W-:-:S04]  /*3f20*/  FFMA R26, R23, R27, R26 ;  /* 0x0000001b171a7223 */ /* 0x000fc8000000001a */
[----:B------:R-:W-:-:S04]  /*3f30*/  FFMA R27, R25, R26, R18 ;  /* 0x0000001a191b7223 */ /* 0x000fc80000000012 */
[----:B------:R-:W-:-:S05]  /*3f40*/  FFMA R18, R23, R27, R26 ;  /* 0x0000001b17127223 */ /* 0x000fca000000001a */
[----:B------:R-:W-:-:S04]  /*3f50*/  SHF.R.U32.HI R25, RZ, 0x17, R18 ;  /* 0x00000017ff197819 */ /* 0x000fc80000011612 */
[----:B------:R-:W-:-:S04]  /*3f60*/  LOP3.LUT R28, R25, 0xff, RZ, 0xc0, !PT ;  /* 0x000000ff191c7812 */ /* 0x000fc800078ec0ff */
[----:B------:R-:W-:-:S04]  /*3f70*/  IADD3 R25, PT, PT, R28, R19, RZ ;  /* 0x000000131c197210 */ /* 0x000fc80007ffe0ff */
[----:B------:R-:W-:-:S04]  /*3f80*/  IADD3 R28, PT, PT, R25, -0x1, RZ ;  /* 0xffffffff191c7810 */ /* 0x000fc80007ffe0ff */
[----:B------:R-:W-:-:S13]  /*3f90*/  ISETP.GE.U32.AND P0, PT, R28, 0xfe, PT ;  /* 0x000000fe1c00780c */ /* 0x000fda0003f06070 */
[----:B------:R-:W-:Y:S05]  /*3fa0*/  @!P0 BRA `(.L_x_108) ;  /* 0x0000000000808947 */ /* 0x000fea0003800000 */
[----:B------:R-:W-:-:S13]  /*3fb0*/  ISETP.GT.AND P0, PT, R25, 0xfe, PT ;  /* 0x000000fe1900780c */ /* 0x000fda0003f04270 */
[----:B------:R-:W-:Y:S05]  /*3fc0*/  @P0 BRA `(.L_x_109) ;  /* 0x00000000006c0947 */ /* 0x000fea0003800000 */
[----:B------:R-:W-:-:S13]  /*3fd0*/  ISETP.GE.AND P0, PT, R25, 0x1, PT ;  /* 0x000000011900780c */ /* 0x000fda0003f06270 */
[----:B------:R-:W-:Y:S05]  /*3fe0*/  @P0 BRA `(.L_x_110) ;  /* 0x0000000000740947 */ /* 0x000fea0003800000 */
[----:B------:R-:W-:Y:S02]  /*3ff0*/  ISETP.GE.AND P0, PT, R25, -0x18, PT ;  /* 0xffffffe81900780c */ /* 0x000fe40003f06270 */
[----:B------:R-:W-:-:S11]  /*4000*/  LOP3.LUT R18, R18, 0x80000000, RZ, 0xc0, !PT ;  /* 0x8000000012127812 */ /* 0x000fd600078ec0ff */
[----:B------:R-:W-:Y:S05]  /*4010*/  @!P0 BRA `(.L_x_110) ;  /* 0x0000000000688947 */ /* 0x000fea0003800000 */
[CCC-:B------:R-:W-:Y:S01]  /*4020*/  FFMA.RP R28, R23.reuse, R27.reuse, R26.reuse ;  /* 0x0000001b171c7223 */ /* 0x1c0fe2000000801a */
[CCC-:B------:R-:W-:Y:S01]  /*4030*/  FFMA.RM R19, R23.reuse, R27.reuse, R26.reuse ;  /* 0x0000001b17137223 */ /* 0x1c0fe2000000401a */
[----:B------:R-:W-:Y:S01]  /*4040*/  FFMA.RZ R23, R23, R27, R26 ;  /* 0x0000001b17177223 */ /* 0x000fe2000000c01a */
[C---:B------:R-:W-:Y:S02]  /*4050*/  IADD3 R26, PT, PT, R25.reuse, 0x20, RZ ;  /* 0x00000020191a7810 */ /* 0x040fe40007ffe0ff */
[----:B------:R-:W-:Y:S02]  /*4060*/  ISETP.NE.AND P3, PT, R25, RZ, PT ;  /* 0x000000ff1900720c */ /* 0x000fe40003f65270 */
[----:B------:R-:W-:Y:S02]  /*4070*/  LOP3.LUT R23, R23, 0x7fffff, RZ, 0xc0, !PT ;  /* 0x007fffff17177812 */ /* 0x000fe400078ec0ff */
[----:B------:R-:W-:Y:S02]  /*4080*/  FSETP.NEU.FTZ.AND P0, PT, R28, R19, PT ;  /* 0x000000131c00720b */ /* 0x000fe40003f1d000 */
[----:B------:R-:W-:-:S02]  /*4090*/  LOP3.LUT R23, R23, 0x800000, RZ, 0xfc, !PT ;  /* 0x0080000017177812 */ /* 0x000fc400078efcff */
[C---:B------:R-:W-:Y:S02]  /*40a0*/  ISETP.NE.AND P1, PT, R25.reuse, RZ, PT ;  /* 0x000000ff1900720c */ /* 0x040fe40003f25270 */
[----:B------:R-:W-:Y:S02]  /*40b0*/  IADD3 R28, PT, PT, -R25, RZ, RZ ;  /* 0x000000ff191c7210 */ /* 0x000fe40007ffe1ff */
[----:B------:R-:W-:Y:S02]  /*40c0*/  SHF.L.U32 R26, R23, R26, RZ ;  /* 0x0000001a171a7219 */ /* 0x000fe400000006ff */
[----:B------:R-:W-:Y:S02]  /*40d0*/  SEL R28, R28, RZ, P3 ;  /* 0x000000ff1c1c7207 */ /* 0x000fe40001800000 */
[----:B------:R-:W-:Y:S02]  /*40e0*/  ISETP.NE.AND P1, PT, R26, RZ, P1 ;  /* 0x000000ff1a00720c */ /* 0x000fe40000f25270 */
[----:B------:R-:W-:-:S02]  /*40f0*/  SHF.R.U32.HI R28, RZ, R28, R23 ;  /* 0x0000001cff1c7219 */ /* 0x000fc40000011617 */
[----:B------:R-:W-:Y:S02]  /*4100*/  PLOP3.LUT P0, PT, P0, P1, PT, 0xf8, 0x8f ;  /* 0x00000000008f781c */ /* 0x000fe40000703f70 */
[----:B------:R-:W-:Y:S02]  /*4110*/  SHF.R.U32.HI R26, RZ, 0x1, R28 ;  /* 0x00000001ff1a7819 */ /* 0x000fe4000001161c */
[----:B------:R-:W-:-:S04]  /*4120*/  SEL R19, RZ, 0x1, !P0 ;  /* 0x00000001ff137807 */ /* 0x000fc80004000000 */
[----:B------:R-:W-:-:S04]  /*4130*/  LOP3.LUT R19, R19, 0x1, R26, 0xf8, !PT ;  /* 0x0000000113137812 */ /* 0x000fc800078ef81a */
[----:B------:R-:W-:-:S04]  /*4140*/  LOP3.LUT R19, R19, R28, RZ, 0xc0, !PT ;  /* 0x0000001c13137212 */ /* 0x000fc800078ec0ff */
[----:B------:R-:W-:-:S04]  /*4150*/  IADD3 R19, PT, PT, R26, R19, RZ ;  /* 0x000000131a137210 */ /* 0x000fc80007ffe0ff */
[----:B------:R-:W-:Y:S01]  /*4160*/  LOP3.LUT R18, R19, R18, RZ, 0xfc, !PT ;  /* 0x0000001213127212 */ /* 0x000fe200078efcff */
[----:B------:R-:W-:Y:S06]  /*4170*/  BRA `(.L_x_110) ;  /* 0x0000000000107947 */ /* 0x000fec0003800000 */
.L_x_109:
[----:B------:R-:W-:-:S04]  /*4180*/  LOP3.LUT R18, R18, 0x80000000, RZ, 0xc0, !PT ;  /* 0x8000000012127812 */ /* 0x000fc800078ec0ff */
[----:B------:R-:W-:Y:S01]  /*4190*/  LOP3.LUT R18, R18, 0x7f800000, RZ, 0xfc, !PT ;  /* 0x7f80000012127812 */ /* 0x000fe200078efcff */
[----:B------:R-:W-:Y:S06]  /*41a0*/  BRA `(.L_x_110) ;  /* 0x0000000000047947 */ /* 0x000fec0003800000 */
.L_x_108:
[----:B------:R-:W-:-:S07]  /*41b0*/  LEA R18, R19, R18, 0x17 ;  /* 0x0000001213127211 */ /* 0x000fce00078eb8ff */
.L_x_110:
[----:B------:R-:W-:Y:S05]  /*41c0*/  BSYNC.RECONVERGENT B1 ;  /* 0x0000000000017941 */ /* 0x000fea0003800200 */
.L_x_107:
[----:B------:R-:W-:Y:S05]  /*41d0*/  BRA `(.L_x_111) ;  /* 0x0000000000207947 */ /* 0x000fea0003800000 */
.L_x_106:
[----:B------:R-:W-:-:S04]  /*41e0*/  LOP3.LUT R18, R27, 0x80000000, R18, 0x48, !PT ;  /* 0x800000001b127812 */ /* 0x000fc800078e4812 */
[----:B------:R-:W-:Y:S01]  /*41f0*/  LOP3.LUT R18, R18, 0x7f800000, RZ, 0xfc, !PT ;  /* 0x7f80000012127812 */ /* 0x000fe200078efcff */
[----:B------:R-:W-:Y:S06]  /*4200*/  BRA `(.L_x_111) ;  /* 0x0000000000147947 */ /* 0x000fec0003800000 */
.L_x_105:
[----:B------:R-:W-:Y:S01]  /*4210*/  LOP3.LUT R18, R27, 0x80000000, R18, 0x48, !PT ;  /* 0x800000001b127812 */ /* 0x000fe200078e4812 */
[----:B------:R-:W-:Y:S06]  /*4220*/  BRA `(.L_x_111) ;  /* 0x00000000000c7947 */ /* 0x000fec0003800000 */
.L_x_104:
[----:B------:R-:W0:Y:S01]  /*4230*/  MUFU.RSQ R18, -QNAN ;  /* 0xffc0000000127908 */ /* 0x000e220000001400 */
[----:B------:R-:W-:Y:S05]  /*4240*/  BRA `(.L_x_111) ;  /* 0x0000000000047947 */ /* 0x000fea0003800000 */
.L_x_103:
[----:B------:R-:W-:-:S07]  /*4250*/  FADD.FTZ R18, R18, R3 ;  /* 0x0000000312127221 */ /* 0x000fce0000010000 */
.L_x_111:
[----:B------:R-:W-:Y:S05]  /*4260*/  BSYNC.RECONVERGENT B0 ;  /* 0x0000000000007941 */ /* 0x000fea0003800200 */
.L_x_101:
[----:B------:R-:W-:Y:S01]  /*4270*/  HFMA2 R19, -RZ, RZ, 0, 0 ;  /* 0x00000000ff137431 */ /* 0x000fe200000001ff */
[----:B0-----:R-:W-:Y:S02]  /*4280*/  MOV R25, R18 ;  /* 0x0000001200197202 */ /* 0x001fe40000000f00 */
[----:B------:R-:W-:-:S04]  /*4290*/  MOV R18, R22 ;  /* 0x0000001600127202 */ /* 0x000fc80000000f00 */
[----:B------:R-:W-:Y:S05]  /*42a0*/  RET.REL.NODEC R18 `(_Z10matrixNormPfS_i) ;  /* 0xffffffbc12547950 */ /* 0x000fea0003c3ffff */
.L_x_112:
[----:B------:R-:W-:-:S00]  /*42b0*/  BRA `(.L_x_112) ;  /* 0xfffffffc00fc7947 */ /* 0x000fc0000383ffff */
[----:B------:R-:W-:-:S00]  /*42c0*/  NOP ;  /* 0x0000000000007918 */ /* 0x000fc00000000000 */
        /* <DEDUP_REMOVED lines=11> */
.L_x_114:


//--------------------- .nv.shared.reserved.0     --------------------------
	.section	.nv.shared.reserved.0,"aw",@nobits
	.weak		__nv_reservedSMEM_offset_0_alias
	.size		__nv_reservedSMEM_offset_0_alias, 0, 64
	.other		__nv_reservedSMEM_offset_0_alias,@"STO_CUDA_RESERVED_SHARED STV_DEFAULT"
__nv_reservedSMEM_offset_0_alias:
	.zero		0
	.zero		64


//--------------------- .nv.constant0._Z10matrixNormPfS_i --------------------------
	.section	.nv.constant0._Z10matrixNormPfS_i,"a",@progbits
	.sectionflags	@""
	.align	4
.nv.constant0._Z10matrixNormPfS_i:
	.zero		916


//--------------------- SYMBOLS --------------------------

	.type		.nv.reservedSmem.offset0,@object
	.size		.nv.reservedSmem.offset0,0x4
